//
// Generated by NVIDIA NVVM Compiler
//
// Compiler Build ID: CL-36424714
// Cuda compilation tools, release 13.0, V13.0.88
// Based on NVVM 20.0.0
//

.version 9.0
.target sm_100
.address_size 64

	// .globl	_Z8distancePfS_S_S_S_S_S_S_S_iiiiiiPiffifif
// _ZZ8distancePfS_S_S_S_S_S_S_S_iiiiiiPiffififE11shared_hist has been demoted

.visible .entry _Z8distancePfS_S_S_S_S_S_S_S_iiiiiiPiffifif(
	.param .u64 .ptr .align 1 _Z8distancePfS_S_S_S_S_S_S_S_iiiiiiPiffifif_param_0,
	.param .u64 .ptr .align 1 _Z8distancePfS_S_S_S_S_S_S_S_iiiiiiPiffifif_param_1,
	.param .u64 .ptr .align 1 _Z8distancePfS_S_S_S_S_S_S_S_iiiiiiPiffifif_param_2,
	.param .u64 .ptr .align 1 _Z8distancePfS_S_S_S_S_S_S_S_iiiiiiPiffifif_param_3,
	.param .u64 .ptr .align 1 _Z8distancePfS_S_S_S_S_S_S_S_iiiiiiPiffifif_param_4,
	.param .u64 .ptr .align 1 _Z8distancePfS_S_S_S_S_S_S_S_iiiiiiPiffifif_param_5,
	.param .u64 .ptr .align 1 _Z8distancePfS_S_S_S_S_S_S_S_iiiiiiPiffifif_param_6,
	.param .u64 .ptr .align 1 _Z8distancePfS_S_S_S_S_S_S_S_iiiiiiPiffifif_param_7,
	.param .u64 .ptr .align 1 _Z8distancePfS_S_S_S_S_S_S_S_iiiiiiPiffifif_param_8,
	.param .u32 _Z8distancePfS_S_S_S_S_S_S_S_iiiiiiPiffifif_param_9,
	.param .u32 _Z8distancePfS_S_S_S_S_S_S_S_iiiiiiPiffifif_param_10,
	.param .u32 _Z8distancePfS_S_S_S_S_S_S_S_iiiiiiPiffifif_param_11,
	.param .u32 _Z8distancePfS_S_S_S_S_S_S_S_iiiiiiPiffifif_param_12,
	.param .u32 _Z8distancePfS_S_S_S_S_S_S_S_iiiiiiPiffifif_param_13,
	.param .u32 _Z8distancePfS_S_S_S_S_S_S_S_iiiiiiPiffifif_param_14,
	.param .u64 .ptr .align 1 _Z8distancePfS_S_S_S_S_S_S_S_iiiiiiPiffifif_param_15,
	.param .f32 _Z8distancePfS_S_S_S_S_S_S_S_iiiiiiPiffifif_param_16,
	.param .f32 _Z8distancePfS_S_S_S_S_S_S_S_iiiiiiPiffifif_param_17,
	.param .u32 _Z8distancePfS_S_S_S_S_S_S_S_iiiiiiPiffifif_param_18,
	.param .f32 _Z8distancePfS_S_S_S_S_S_S_S_iiiiiiPiffifif_param_19,
	.param .u32 _Z8distancePfS_S_S_S_S_S_S_S_iiiiiiPiffifif_param_20,
	.param .f32 _Z8distancePfS_S_S_S_S_S_S_S_iiiiiiPiffifif_param_21
)
{
	.reg .pred 	%p<16>;
	.reg .b32 	%r<96>;
	.reg .b32 	%f<88>;
	.reg .b64 	%rd<48>;
	// demoted variable
	.shared .align 4 .b8 _ZZ8distancePfS_S_S_S_S_S_S_S_iiiiiiPiffififE11shared_hist[16384];
	ld.param.u64 	%rd15, [_Z8distancePfS_S_S_S_S_S_S_S_iiiiiiPiffifif_param_0];
	ld.param.u64 	%rd16, [_Z8distancePfS_S_S_S_S_S_S_S_iiiiiiPiffifif_param_1];
	ld.param.u64 	%rd17, [_Z8distancePfS_S_S_S_S_S_S_S_iiiiiiPiffifif_param_2];
	ld.param.u64 	%rd19, [_Z8distancePfS_S_S_S_S_S_S_S_iiiiiiPiffifif_param_4];
	ld.param.u64 	%rd20, [_Z8distancePfS_S_S_S_S_S_S_S_iiiiiiPiffifif_param_5];
	ld.param.u64 	%rd21, [_Z8distancePfS_S_S_S_S_S_S_S_iiiiiiPiffifif_param_6];
	ld.param.u64 	%rd22, [_Z8distancePfS_S_S_S_S_S_S_S_iiiiiiPiffifif_param_7];
	ld.param.u64 	%rd23, [_Z8distancePfS_S_S_S_S_S_S_S_iiiiiiPiffifif_param_8];
	ld.param.u32 	%r28, [_Z8distancePfS_S_S_S_S_S_S_S_iiiiiiPiffifif_param_9];
	ld.param.u32 	%r91, [_Z8distancePfS_S_S_S_S_S_S_S_iiiiiiPiffifif_param_10];
	ld.param.u32 	%r24, [_Z8distancePfS_S_S_S_S_S_S_S_iiiiiiPiffifif_param_11];
	ld.param.u32 	%r25, [_Z8distancePfS_S_S_S_S_S_S_S_iiiiiiPiffifif_param_12];
	ld.param.u32 	%r26, [_Z8distancePfS_S_S_S_S_S_S_S_iiiiiiPiffifif_param_13];
	ld.param.u32 	%r27, [_Z8distancePfS_S_S_S_S_S_S_S_iiiiiiPiffifif_param_14];
	ld.param.f32 	%f7, [_Z8distancePfS_S_S_S_S_S_S_S_iiiiiiPiffifif_param_16];
	ld.param.f32 	%f8, [_Z8distancePfS_S_S_S_S_S_S_S_iiiiiiPiffifif_param_19];
	mov.u32 	%r1, %ctaid.x;
	mov.u32 	%r29, %ntid.x;
	mov.u32 	%r2, %tid.x;
	mad.lo.s32 	%r30, %r1, %r29, %r2;
	add.s32 	%r3, %r30, %r28;
	setp.ne.s32 	%p1, %r2, 0;
	@%p1 bra 	$L__BB0_3;
	mov.b32 	%r90, 0;
$L__BB0_2:
	shl.b32 	%r32, %r90, 2;
	mov.u32 	%r33, _ZZ8distancePfS_S_S_S_S_S_S_S_iiiiiiPiffififE11shared_hist;
	add.s32 	%r34, %r33, %r32;
	mov.b32 	%r35, 0;
	st.shared.u32 	[%r34], %r35;
	st.shared.u32 	[%r34+4], %r35;
	st.shared.u32 	[%r34+8], %r35;
	st.shared.u32 	[%r34+12], %r35;
	st.shared.u32 	[%r34+16], %r35;
	st.shared.u32 	[%r34+20], %r35;
	st.shared.u32 	[%r34+24], %r35;
	st.shared.u32 	[%r34+28], %r35;
	st.shared.u32 	[%r34+32], %r35;
	st.shared.u32 	[%r34+36], %r35;
	st.shared.u32 	[%r34+40], %r35;
	st.shared.u32 	[%r34+44], %r35;
	st.shared.u32 	[%r34+48], %r35;
	st.shared.u32 	[%r34+52], %r35;
	st.shared.u32 	[%r34+56], %r35;
	st.shared.u32 	[%r34+60], %r35;
	st.shared.u32 	[%r34+64], %r35;
	st.shared.u32 	[%r34+68], %r35;
	st.shared.u32 	[%r34+72], %r35;
	st.shared.u32 	[%r34+76], %r35;
	st.shared.u32 	[%r34+80], %r35;
	st.shared.u32 	[%r34+84], %r35;
	st.shared.u32 	[%r34+88], %r35;
	st.shared.u32 	[%r34+92], %r35;
	st.shared.u32 	[%r34+96], %r35;
	st.shared.u32 	[%r34+100], %r35;
	st.shared.u32 	[%r34+104], %r35;
	st.shared.u32 	[%r34+108], %r35;
	st.shared.u32 	[%r34+112], %r35;
	st.shared.u32 	[%r34+116], %r35;
	st.shared.u32 	[%r34+120], %r35;
	st.shared.u32 	[%r34+124], %r35;
	st.shared.u32 	[%r34+128], %r35;
	st.shared.u32 	[%r34+132], %r35;
	st.shared.u32 	[%r34+136], %r35;
	st.shared.u32 	[%r34+140], %r35;
	st.shared.u32 	[%r34+144], %r35;
	st.shared.u32 	[%r34+148], %r35;
	st.shared.u32 	[%r34+152], %r35;
	st.shared.u32 	[%r34+156], %r35;
	st.shared.u32 	[%r34+160], %r35;
	st.shared.u32 	[%r34+164], %r35;
	st.shared.u32 	[%r34+168], %r35;
	st.shared.u32 	[%r34+172], %r35;
	st.shared.u32 	[%r34+176], %r35;
	st.shared.u32 	[%r34+180], %r35;
	st.shared.u32 	[%r34+184], %r35;
	st.shared.u32 	[%r34+188], %r35;
	st.shared.u32 	[%r34+192], %r35;
	st.shared.u32 	[%r34+196], %r35;
	st.shared.u32 	[%r34+200], %r35;
	st.shared.u32 	[%r34+204], %r35;
	st.shared.u32 	[%r34+208], %r35;
	st.shared.u32 	[%r34+212], %r35;
	st.shared.u32 	[%r34+216], %r35;
	st.shared.u32 	[%r34+220], %r35;
	st.shared.u32 	[%r34+224], %r35;
	st.shared.u32 	[%r34+228], %r35;
	st.shared.u32 	[%r34+232], %r35;
	st.shared.u32 	[%r34+236], %r35;
	st.shared.u32 	[%r34+240], %r35;
	st.shared.u32 	[%r34+244], %r35;
	st.shared.u32 	[%r34+248], %r35;
	st.shared.u32 	[%r34+252], %r35;
	add.s32 	%r90, %r90, 64;
	setp.ne.s32 	%p2, %r90, 4096;
	@%p2 bra 	$L__BB0_2;
$L__BB0_3:
	bar.sync 	0;
	add.s32 	%r36, %r24, 1024;
	min.s32 	%r6, %r36, %r27;
	setp.ge.s32 	%p3, %r3, %r25;
	@%p3 bra 	$L__BB0_16;
	cvta.to.global.u64 	%rd25, %rd15;
	mul.wide.s32 	%rd26, %r3, 4;
	add.s64 	%rd27, %rd25, %rd26;
	ld.global.f32 	%f1, [%rd27];
	cvta.to.global.u64 	%rd28, %rd16;
	add.s64 	%rd29, %rd28, %rd26;
	ld.global.f32 	%f2, [%rd29];
	cvta.to.global.u64 	%rd30, %rd17;
	add.s64 	%rd31, %rd30, %rd26;
	ld.global.f32 	%f3, [%rd31];
	setp.le.s32 	%p4, %r26, %r91;
	setp.le.s32 	%p5, %r27, %r24;
	or.pred  	%p6, %p4, %p5;
	@%p6 bra 	$L__BB0_16;
	cvta.to.global.u64 	%rd32, %rd23;
	cvta.to.global.u64 	%rd33, %rd22;
	cvta.to.global.u64 	%rd34, %rd21;
	add.s32 	%r7, %r24, 1;
	max.s32 	%r37, %r6, %r7;
	sub.s32 	%r38, %r37, %r24;
	and.b32  	%r8, %r38, 1;
	mul.wide.s32 	%rd35, %r24, 4;
	add.s64 	%rd1, %rd34, %rd35;
	add.s64 	%rd2, %rd33, %rd35;
	add.s64 	%rd3, %rd32, %rd35;
	add.s64 	%rd4, %rd32, 4;
	add.s64 	%rd5, %rd33, 4;
	add.s64 	%rd6, %rd34, 4;
	cvta.to.global.u64 	%rd7, %rd19;
	cvta.to.global.u64 	%rd8, %rd20;
	add.s32 	%r39, %r91, 1024;
	min.s32 	%r9, %r39, %r26;
$L__BB0_6:
	ld.param.u64 	%rd45, [_Z8distancePfS_S_S_S_S_S_S_S_iiiiiiPiffifif_param_3];
	setp.eq.s32 	%p7, %r8, 0;
	cvta.to.global.u64 	%rd36, %rd45;
	mul.wide.s32 	%rd37, %r91, 4;
	add.s64 	%rd38, %rd36, %rd37;
	ld.global.f32 	%f4, [%rd38];
	add.s64 	%rd39, %rd7, %rd37;
	ld.global.f32 	%f5, [%rd39];
	add.s64 	%rd40, %rd8, %rd37;
	ld.global.f32 	%f6, [%rd40];
	sub.f32 	%f9, %f1, %f4;
	sub.f32 	%f10, %f2, %f5;
	sub.f32 	%f11, %f3, %f6;
	mul.f32 	%f12, %f10, %f10;
	fma.rn.f32 	%f13, %f9, %f9, %f12;
	fma.rn.f32 	%f14, %f11, %f11, %f13;
	sqrt.rn.f32 	%f15, %f14;
	sub.f32 	%f16, %f15, %f7;
	div.rn.f32 	%f17, %f16, %f8;
	cvt.rmi.f32.f32 	%f18, %f17;
	cvt.rzi.s32.f32 	%r11, %f18;
	mov.u32 	%r92, %r24;
	@%p7 bra 	$L__BB0_14;
	ld.global.f32 	%f19, [%rd1];
	ld.global.f32 	%f20, [%rd2];
	ld.global.f32 	%f21, [%rd3];
	sub.f32 	%f22, %f1, %f19;
	sub.f32 	%f23, %f2, %f20;
	sub.f32 	%f24, %f3, %f21;
	mul.f32 	%f25, %f23, %f23;
	fma.rn.f32 	%f26, %f22, %f22, %f25;
	fma.rn.f32 	%f27, %f24, %f24, %f26;
	sqrt.rn.f32 	%f28, %f27;
	sub.f32 	%f29, %f4, %f19;
	sub.f32 	%f30, %f5, %f20;
	sub.f32 	%f31, %f6, %f21;
	mul.f32 	%f32, %f30, %f30;
	fma.rn.f32 	%f33, %f29, %f29, %f32;
	fma.rn.f32 	%f34, %f31, %f31, %f33;
	sqrt.rn.f32 	%f35, %f34;
	sub.f32 	%f36, %f28, %f7;
	div.rn.f32 	%f37, %f36, %f8;
	cvt.rmi.f32.f32 	%f38, %f37;
	cvt.rzi.s32.f32 	%r40, %f38;
	sub.f32 	%f39, %f35, %f7;
	div.rn.f32 	%f40, %f39, %f8;
	cvt.rmi.f32.f32 	%f41, %f40;
	cvt.rzi.s32.f32 	%r41, %f41;
	shl.b32 	%r42, %r41, 8;
	shl.b32 	%r43, %r40, 4;
	add.s32 	%r44, %r43, %r11;
	add.s32 	%r16, %r44, %r42;
	setp.gt.u32 	%p8, %r16, 4095;
	mov.u32 	%r92, %r7;
	@%p8 bra 	$L__BB0_14;
	shl.b32 	%r45, %r16, 2;
	mov.u32 	%r46, _ZZ8distancePfS_S_S_S_S_S_S_S_iiiiiiPiffififE11shared_hist;
	add.s32 	%r47, %r46, %r45;
	ld.shared.u32 	%r48, [%r47];
	add.s32 	%r49, %r48, 1;
	st.shared.u32 	[%r47], %r49;
	bra.uni 	$L__BB0_14;
$L__BB0_9:
	.pragma "nounroll";
	mul.wide.s32 	%rd41, %r92, 4;
	add.s64 	%rd9, %rd4, %rd41;
	add.s64 	%rd10, %rd5, %rd41;
	add.s64 	%rd11, %rd6, %rd41;
	ld.global.f32 	%f42, [%rd11+-4];
	ld.global.f32 	%f43, [%rd10+-4];
	ld.global.f32 	%f44, [%rd9+-4];
	sub.f32 	%f45, %f1, %f42;
	sub.f32 	%f46, %f2, %f43;
	sub.f32 	%f47, %f3, %f44;
	mul.f32 	%f48, %f46, %f46;
	fma.rn.f32 	%f49, %f45, %f45, %f48;
	fma.rn.f32 	%f50, %f47, %f47, %f49;
	sqrt.rn.f32 	%f51, %f50;
	sub.f32 	%f52, %f4, %f42;
	sub.f32 	%f53, %f5, %f43;
	sub.f32 	%f54, %f6, %f44;
	mul.f32 	%f55, %f53, %f53;
	fma.rn.f32 	%f56, %f52, %f52, %f55;
	fma.rn.f32 	%f57, %f54, %f54, %f56;
	sqrt.rn.f32 	%f58, %f57;
	sub.f32 	%f59, %f51, %f7;
	div.rn.f32 	%f60, %f59, %f8;
	cvt.rmi.f32.f32 	%f61, %f60;
	cvt.rzi.s32.f32 	%r50, %f61;
	sub.f32 	%f62, %f58, %f7;
	div.rn.f32 	%f63, %f62, %f8;
	cvt.rmi.f32.f32 	%f64, %f63;
	cvt.rzi.s32.f32 	%r51, %f64;
	shl.b32 	%r52, %r51, 8;
	shl.b32 	%r53, %r50, 4;
	add.s32 	%r54, %r53, %r11;
	add.s32 	%r13, %r54, %r52;
	setp.gt.u32 	%p10, %r13, 4095;
	@%p10 bra 	$L__BB0_11;
	shl.b32 	%r55, %r13, 2;
	mov.u32 	%r56, _ZZ8distancePfS_S_S_S_S_S_S_S_iiiiiiPiffififE11shared_hist;
	add.s32 	%r57, %r56, %r55;
	ld.shared.u32 	%r58, [%r57];
	add.s32 	%r59, %r58, 1;
	st.shared.u32 	[%r57], %r59;
$L__BB0_11:
	ld.global.f32 	%f65, [%rd11];
	ld.global.f32 	%f66, [%rd10];
	ld.global.f32 	%f67, [%rd9];
	sub.f32 	%f68, %f1, %f65;
	sub.f32 	%f69, %f2, %f66;
	sub.f32 	%f70, %f3, %f67;
	mul.f32 	%f71, %f69, %f69;
	fma.rn.f32 	%f72, %f68, %f68, %f71;
	fma.rn.f32 	%f73, %f70, %f70, %f72;
	sqrt.rn.f32 	%f74, %f73;
	sub.f32 	%f75, %f4, %f65;
	sub.f32 	%f76, %f5, %f66;
	sub.f32 	%f77, %f6, %f67;
	mul.f32 	%f78, %f76, %f76;
	fma.rn.f32 	%f79, %f75, %f75, %f78;
	fma.rn.f32 	%f80, %f77, %f77, %f79;
	sqrt.rn.f32 	%f81, %f80;
	sub.f32 	%f82, %f74, %f7;
	div.rn.f32 	%f83, %f82, %f8;
	cvt.rmi.f32.f32 	%f84, %f83;
	cvt.rzi.s32.f32 	%r60, %f84;
	sub.f32 	%f85, %f81, %f7;
	div.rn.f32 	%f86, %f85, %f8;
	cvt.rmi.f32.f32 	%f87, %f86;
	cvt.rzi.s32.f32 	%r61, %f87;
	shl.b32 	%r62, %r61, 8;
	shl.b32 	%r63, %r60, 4;
	add.s32 	%r64, %r63, %r11;
	add.s32 	%r14, %r64, %r62;
	setp.gt.u32 	%p11, %r14, 4095;
	@%p11 bra 	$L__BB0_13;
	shl.b32 	%r65, %r14, 2;
	mov.u32 	%r66, _ZZ8distancePfS_S_S_S_S_S_S_S_iiiiiiPiffififE11shared_hist;
	add.s32 	%r67, %r66, %r65;
	ld.shared.u32 	%r68, [%r67];
	add.s32 	%r69, %r68, 1;
	st.shared.u32 	[%r67], %r69;
$L__BB0_13:
	add.s32 	%r92, %r92, 2;
	setp.lt.s32 	%p12, %r92, %r6;
	@%p12 bra 	$L__BB0_9;
	bra.uni 	$L__BB0_15;
$L__BB0_14:
	setp.ge.s32 	%p9, %r7, %r6;
	@%p9 bra 	$L__BB0_15;
	bra.uni 	$L__BB0_9;
$L__BB0_15:
	add.s32 	%r91, %r91, 1;
	setp.lt.s32 	%p13, %r91, %r9;
	@%p13 bra 	$L__BB0_6;
$L__BB0_16:
	setp.ne.s32 	%p14, %r2, 0;
	bar.sync 	0;
	@%p14 bra 	$L__BB0_19;
	ld.param.u64 	%rd46, [_Z8distancePfS_S_S_S_S_S_S_S_iiiiiiPiffifif_param_15];
	shl.b32 	%r72, %r1, 12;
	mul.wide.u32 	%rd42, %r72, 4;
	cvta.to.global.u64 	%rd43, %rd46;
	add.s64 	%rd44, %rd42, %rd43;
	add.s64 	%rd47, %rd44, 32;
	mov.u32 	%r73, _ZZ8distancePfS_S_S_S_S_S_S_S_iiiiiiPiffififE11shared_hist;
	add.s32 	%r94, %r73, 32;
	mov.b32 	%r95, 0;
$L__BB0_18:
	ld.shared.u32 	%r74, [%r94+-32];
	st.global.u32 	[%rd47+-32], %r74;
	ld.shared.u32 	%r75, [%r94+-28];
	st.global.u32 	[%rd47+-28], %r75;
	ld.shared.u32 	%r76, [%r94+-24];
	st.global.u32 	[%rd47+-24], %r76;
	ld.shared.u32 	%r77, [%r94+-20];
	st.global.u32 	[%rd47+-20], %r77;
	ld.shared.u32 	%r78, [%r94+-16];
	st.global.u32 	[%rd47+-16], %r78;
	ld.shared.u32 	%r79, [%r94+-12];
	st.global.u32 	[%rd47+-12], %r79;
	ld.shared.u32 	%r80, [%r94+-8];
	st.global.u32 	[%rd47+-8], %r80;
	ld.shared.u32 	%r81, [%r94+-4];
	st.global.u32 	[%rd47+-4], %r81;
	ld.shared.u32 	%r82, [%r94];
	st.global.u32 	[%rd47], %r82;
	ld.shared.u32 	%r83, [%r94+4];
	st.global.u32 	[%rd47+4], %r83;
	ld.shared.u32 	%r84, [%r94+8];
	st.global.u32 	[%rd47+8], %r84;
	ld.shared.u32 	%r85, [%r94+12];
	st.global.u32 	[%rd47+12], %r85;
	ld.shared.u32 	%r86, [%r94+16];
	st.global.u32 	[%rd47+16], %r86;
	ld.shared.u32 	%r87, [%r94+20];
	st.global.u32 	[%rd47+20], %r87;
	ld.shared.u32 	%r88, [%r94+24];
	st.global.u32 	[%rd47+24], %r88;
	ld.shared.u32 	%r89, [%r94+28];
	st.global.u32 	[%rd47+28], %r89;
	add.s32 	%r95, %r95, 16;
	add.s32 	%r94, %r94, 64;
	add.s64 	%rd47, %rd47, 64;
	setp.ne.s32 	%p15, %r95, 4096;
	@%p15 bra 	$L__BB0_18;
$L__BB0_19:
	ret;

}


// ===== COMPILED SASS (sm_100) =====

	.target	sm_100

	.elftype	@"ET_EXEC"


//--------------------- .note.nv.tkinfo           --------------------------
	.section	.note.nv.tkinfo,"",@"SHT_NOTE"
	.sectionflags	@"SHF_NOTE_NV_TKINFO"
	.tkinfo
        /*0018*/ 	.word	0x00000002
        /*0030*/ 	.string	""
        /*0030*/ 	.string	"ptxas"
        /*0030*/ 	.string	"Cuda compilation tools, release 13.0, V13.0.88"
        /*0030*/ 	.string	"Build cuda_13.0.r13.0/compiler.36424714_0"
        /*0030*/ 	.string	"-arch sm_100 -m 64 "



//--------------------- .note.nv.cuinfo           --------------------------
	.section	.note.nv.cuinfo,"",@"SHT_NOTE"
	.sectionflags	@"SHF_NOTE_NV_CUINFO"
        /*0018*/ 	.short	0x0002
        /*001a*/ 	.short	0x0064
        /*001c*/ 	.short	0x0082
	.zero		2


//--------------------- .nv.info                  --------------------------
	.section	.nv.info,"",@"SHT_CUDA_INFO"
	.align	4


	//----- nvinfo : EIATTR_REGCOUNT
	.align		4
        /*0000*/ 	.byte	0x04, 0x2f
        /*0002*/ 	.short	(.L_1 - .L_0)
	.align		4
.L_0:
        /*0004*/ 	.word	index@(_Z8distancePfS_S_S_S_S_S_S_S_iiiiiiPiffifif)
        /*0008*/ 	.word	0x00000036


	//----- nvinfo : EIATTR_FRAME_SIZE
	.align		4
.L_1:
        /*000c*/ 	.byte	0x04, 0x11
        /*000e*/ 	.short	(.L_3 - .L_2)
	.align		4
.L_2:
        /*0010*/ 	.word	index@($__internal_1_$__cuda_sm3x_div_rn_noftz_f32_slowpath)
        /*0014*/ 	.word	0x00000000


	//----- nvinfo : EIATTR_FRAME_SIZE
	.align		4
.L_3:
        /*0018*/ 	.byte	0x04, 0x11
        /*001a*/ 	.short	(.L_5 - .L_4)
	.align		4
.L_4:
        /*001c*/ 	.word	index@($__internal_0_$__cuda_sm20_sqrt_rn_f32_slowpath)
        /*0020*/ 	.word	0x00000000


	//----- nvinfo : EIATTR_FRAME_SIZE
	.align		4
.L_5:
        /*0024*/ 	.byte	0x04, 0x11
        /*0026*/ 	.short	(.L_7 - .L_6)
	.align		4
.L_6:
        /*0028*/ 	.word	index@(_Z8distancePfS_S_S_S_S_S_S_S_iiiiiiPiffifif)
        /*002c*/ 	.word	0x00000000


	//----- nvinfo : EIATTR_MIN_STACK_SIZE
	.align		4
.L_7:
        /*0030*/ 	.byte	0x04, 0x12
        /*0032*/ 	.short	(.L_9 - .L_8)
	.align		4
.L_8:
        /*0034*/ 	.word	index@(_Z8distancePfS_S_S_S_S_S_S_S_iiiiiiPiffifif)
        /*0038*/ 	.word	0x00000000
.L_9:


//--------------------- .nv.compat                --------------------------
	.section	.nv.compat,"",@"SHT_CUDA_COMPAT_INFO"
	.align	4
        /*0000*/ 	.byte	0x02, 0x09, 0x00, 0x00, 0x02, 0x02, 0x01, 0x00, 0x02, 0x05, 0x05, 0x00, 0x03, 0x07, 0x01, 0x01
        /*0010*/ 	.byte	0x02, 0x03, 0x00, 0x00, 0x02, 0x06, 0x01, 0x00, 0x04, 0x0b, 0x08, 0x00, 0x01, 0x00, 0x00, 0x00
        /*0020*/ 	.byte	0x00, 0x00, 0x00, 0x00


//--------------------- .nv.info._Z8distancePfS_S_S_S_S_S_S_S_iiiiiiPiffifif --------------------------
	.section	.nv.info._Z8distancePfS_S_S_S_S_S_S_S_iiiiiiPiffifif,"",@"SHT_CUDA_INFO"
	.sectionflags	@""
	.align	4


	//----- nvinfo : EIATTR_CUDA_API_VERSION
	.align		4
        /*0000*/ 	.byte	0x04, 0x37
        /*0002*/ 	.short	(.L_11 - .L_10)
.L_10:
        /*0004*/ 	.word	0x00000082


	//----- nvinfo : EIATTR_KPARAM_INFO
	.align		4
.L_11:
        /*0008*/ 	.byte	0x04, 0x17
        /*000a*/ 	.short	(.L_13 - .L_12)
.L_12:
        /*000c*/ 	.word	0x00000000
        /*0010*/ 	.short	0x0015
        /*0012*/ 	.short	0x007c
        /*0014*/ 	.byte	0x00, 0xf0, 0x11, 0x00


	//----- nvinfo : EIATTR_KPARAM_INFO
	.align		4
.L_13:
        /*0018*/ 	.byte	0x04, 0x17
        /*001a*/ 	.short	(.L_15 - .L_14)
.L_14:
        /*001c*/ 	.word	0x00000000
        /*0020*/ 	.short	0x0014
        /*0022*/ 	.short	0x0078
        /*0024*/ 	.byte	0x00, 0xf0, 0x11, 0x00


	//----- nvinfo : EIATTR_KPARAM_INFO
	.align		4
.L_15:
        /*0028*/ 	.byte	0x04, 0x17
        /*002a*/ 	.short	(.L_17 - .L_16)
.L_16:
        /*002c*/ 	.word	0x00000000
        /*0030*/ 	.short	0x0013
        /*0032*/ 	.short	0x0074
        /*0034*/ 	.byte	0x00, 0xf0, 0x11, 0x00


	//----- nvinfo : EIATTR_KPARAM_INFO
	.align		4
.L_17:
        /*0038*/ 	.byte	0x04, 0x17
        /*003a*/ 	.short	(.L_19 - .L_18)
.L_18:
        /*003c*/ 	.word	0x00000000
        /*0040*/ 	.short	0x0012
        /*0042*/ 	.short	0x0070
        /*0044*/ 	.byte	0x00, 0xf0, 0x11, 0x00


	//----- nvinfo : EIATTR_KPARAM_INFO
	.align		4
.L_19:
        /*0048*/ 	.byte	0x04, 0x17
        /*004a*/ 	.short	(.L_21 - .L_20)
.L_20:
        /*004c*/ 	.word	0x00000000
        /*0050*/ 	.short	0x0011
        /*0052*/ 	.short	0x006c
        /*0054*/ 	.byte	0x00, 0xf0, 0x11, 0x00


	//----- nvinfo : EIATTR_KPARAM_INFO
	.align		4
.L_21:
        /*0058*/ 	.byte	0x04, 0x17
        /*005a*/ 	.short	(.L_23 - .L_22)
.L_22:
        /*005c*/ 	.word	0x00000000
        /*0060*/ 	.short	0x0010
        /*0062*/ 	.short	0x0068
        /*0064*/ 	.byte	0x00, 0xf0, 0x11, 0x00


	//----- nvinfo : EIATTR_KPARAM_INFO
	.align		4
.L_23:
        /*0068*/ 	.byte	0x04, 0x17
        /*006a*/ 	.short	(.L_25 - .L_24)
.L_24:
        /*006c*/ 	.word	0x00000000
        /*0070*/ 	.short	0x000f
        /*0072*/ 	.short	0x0060
        /*0074*/ 	.byte	0x00, 0xf5, 0x21, 0x00


	//----- nvinfo : EIATTR_KPARAM_INFO
	.align		4
.L_25:
        /*0078*/ 	.byte	0x04, 0x17
        /*007a*/ 	.short	(.L_27 - .L_26)
.L_26:
        /*007c*/ 	.word	0x00000000
        /*0080*/ 	.short	0x000e
        /*0082*/ 	.short	0x005c
        /*0084*/ 	.byte	0x00, 0xf0, 0x11, 0x00


	//----- nvinfo : EIATTR_KPARAM_INFO
	.align		4
.L_27:
        /*0088*/ 	.byte	0x04, 0x17
        /*008a*/ 	.short	(.L_29 - .L_28)
.L_28:
        /*008c*/ 	.word	0x00000000
        /*0090*/ 	.short	0x000d
        /*0092*/ 	.short	0x0058
        /*0094*/ 	.byte	0x00, 0xf0, 0x11, 0x00


	//----- nvinfo : EIATTR_KPARAM_INFO
	.align		4
.L_29:
        /*0098*/ 	.byte	0x04, 0x17
        /*009a*/ 	.short	(.L_31 - .L_30)
.L_30:
        /*009c*/ 	.word	0x00000000
        /*00a0*/ 	.short	0x000c
        /*00a2*/ 	.short	0x0054
        /*00a4*/ 	.byte	0x00, 0xf0, 0x11, 0x00


	//----- nvinfo : EIATTR_KPARAM_INFO
	.align		4
.L_31:
        /*00a8*/ 	.byte	0x04, 0x17
        /*00aa*/ 	.short	(.L_33 - .L_32)
.L_32:
        /*00ac*/ 	.word	0x00000000
        /*00b0*/ 	.short	0x000b
        /*00b2*/ 	.short	0x0050
        /*00b4*/ 	.byte	0x00, 0xf0, 0x11, 0x00


	//----- nvinfo : EIATTR_KPARAM_INFO
	.align		4
.L_33:
        /*00b8*/ 	.byte	0x04, 0x17
        /*00ba*/ 	.short	(.L_35 - .L_34)
.L_34:
        /*00bc*/ 	.word	0x00000000
        /*00c0*/ 	.short	0x000a
        /*00c2*/ 	.short	0x004c
        /*00c4*/ 	.byte	0x00, 0xf0, 0x11, 0x00


	//----- nvinfo : EIATTR_KPARAM_INFO
	.align		4
.L_35:
        /*00c8*/ 	.byte	0x04, 0x17
        /*00ca*/ 	.short	(.L_37 - .L_36)
.L_36:
        /*00cc*/ 	.word	0x00000000
        /*00d0*/ 	.short	0x0009
        /*00d2*/ 	.short	0x0048
        /*00d4*/ 	.byte	0x00, 0xf0, 0x11, 0x00


	//----- nvinfo : EIATTR_KPARAM_INFO
	.align		4
.L_37:
        /*00d8*/ 	.byte	0x04, 0x17
        /*00da*/ 	.short	(.L_39 - .L_38)
.L_38:
        /*00dc*/ 	.word	0x00000000
        /*00e0*/ 	.short	0x0008
        /*00e2*/ 	.short	0x0040
        /*00e4*/ 	.byte	0x00, 0xf5, 0x21, 0x00


	//----- nvinfo : EIATTR_KPARAM_INFO
	.align		4
.L_39:
        /*00e8*/ 	.byte	0x04, 0x17
        /*00ea*/ 	.short	(.L_41 - .L_40)
.L_40:
        /*00ec*/ 	.word	0x00000000
        /*00f0*/ 	.short	0x0007
        /*00f2*/ 	.short	0x0038
        /*00f4*/ 	.byte	0x00, 0xf5, 0x21, 0x00


	//----- nvinfo : EIATTR_KPARAM_INFO
	.align		4
.L_41:
        /*00f8*/ 	.byte	0x04, 0x17
        /*00fa*/ 	.short	(.L_43 - .L_42)
.L_42:
        /*00fc*/ 	.word	0x00000000
        /*0100*/ 	.short	0x0006
        /*0102*/ 	.short	0x0030
        /*0104*/ 	.byte	0x00, 0xf5, 0x21, 0x00


	//----- nvinfo : EIATTR_KPARAM_INFO
	.align		4
.L_43:
        /*0108*/ 	.byte	0x04, 0x17
        /*010a*/ 	.short	(.L_45 - .L_44)
.L_44:
        /*010c*/ 	.word	0x00000000
        /*0110*/ 	.short	0x0005
        /*0112*/ 	.short	0x0028
        /*0114*/ 	.byte	0x00, 0xf5, 0x21, 0x00


	//----- nvinfo : EIATTR_KPARAM_INFO
	.align		4
.L_45:
        /*0118*/ 	.byte	0x04, 0x17
        /*011a*/ 	.short	(.L_47 - .L_46)
.L_46:
        /*011c*/ 	.word	0x00000000
        /*0120*/ 	.short	0x0004
        /*0122*/ 	.short	0x0020
        /*0124*/ 	.byte	0x00, 0xf5, 0x21, 0x00


	//----- nvinfo : EIATTR_KPARAM_INFO
	.align		4
.L_47:
        /*0128*/ 	.byte	0x04, 0x17
        /*012a*/ 	.short	(.L_49 - .L_48)
.L_48:
        /*012c*/ 	.word	0x00000000
        /*0130*/ 	.short	0x0003
        /*0132*/ 	.short	0x0018
        /*0134*/ 	.byte	0x00, 0xf5, 0x21, 0x00


	//----- nvinfo : EIATTR_KPARAM_INFO
	.align		4
.L_49:
        /*0138*/ 	.byte	0x04, 0x17
        /*013a*/ 	.short	(.L_51 - .L_50)
.L_50:
        /*013c*/ 	.word	0x00000000
        /*0140*/ 	.short	0x0002
        /*0142*/ 	.short	0x0010
        /*0144*/ 	.byte	0x00, 0xf5, 0x21, 0x00


	//----- nvinfo : EIATTR_KPARAM_INFO
	.align		4
.L_51:
        /*0148*/ 	.byte	0x04, 0x17
        /*014a*/ 	.short	(.L_53 - .L_52)
.L_52:
        /*014c*/ 	.word	0x00000000
        /*0150*/ 	.short	0x0001
        /*0152*/ 	.short	0x0008
        /*0154*/ 	.byte	0x00, 0xf5, 0x21, 0x00


	//----- nvinfo : EIATTR_KPARAM_INFO
	.align		4
.L_53:
        /*0158*/ 	.byte	0x04, 0x17
        /*015a*/ 	.short	(.L_55 - .L_54)
.L_54:
        /*015c*/ 	.word	0x00000000
        /*0160*/ 	.short	0x0000
        /*0162*/ 	.short	0x0000
        /*0164*/ 	.byte	0x00, 0xf5, 0x21, 0x00


	//----- nvinfo : EIATTR_SPARSE_MMA_MASK
	.align		4
.L_55:
        /*0168*/ 	.byte	0x03, 0x50
        /*016a*/ 	.short	0x0000


	//----- nvinfo : EIATTR_MAXREG_COUNT
	.align		4
        /*016c*/ 	.byte	0x03, 0x1b
        /*016e*/ 	.short	0x00ff


	//----- nvinfo : EIATTR_NUM_BARRIERS
	.align		4
        /*0170*/ 	.byte	0x02, 0x4c
        /*0172*/ 	.byte	0x01
	.zero		1


	//----- nvinfo : EIATTR_MERCURY_ISA_VERSION
	.align		4
        /*0174*/ 	.byte	0x03, 0x5f
        /*0176*/ 	.short	0x0101


	//----- nvinfo : EIATTR_VRC_CTA_INIT_COUNT
	.align		4
        /*0178*/ 	.byte	0x02, 0x4a
	.zero		1
	.zero		1


	//----- nvinfo : EIATTR_EXIT_INSTR_OFFSETS
	.align		4
        /*017c*/ 	.byte	0x04, 0x1c
        /*017e*/ 	.short	(.L_57 - .L_56)


	//   ....[0]....
.L_56:
        /*0180*/ 	.word	0x000019e0


	//   ....[1]....
        /*0184*/ 	.word	0x00002030


	//----- nvinfo : EIATTR_CRS_STACK_SIZE
	.align		4
.L_57:
        /*0188*/ 	.byte	0x04, 0x1e
        /*018a*/ 	.short	(.L_59 - .L_58)
.L_58:
        /*018c*/ 	.word	0x00000000


	//----- nvinfo : EIATTR_CBANK_PARAM_SIZE
	.align		4
.L_59:
        /*0190*/ 	.byte	0x03, 0x19
        /*0192*/ 	.short	0x0080


	//----- nvinfo : EIATTR_PARAM_CBANK
	.align		4
        /*0194*/ 	.byte	0x04, 0x0a
        /*0196*/ 	.short	(.L_61 - .L_60)
	.align		4
.L_60:
        /*0198*/ 	.word	index@(.nv.constant0._Z8distancePfS_S_S_S_S_S_S_S_iiiiiiPiffifif)
        /*019c*/ 	.short	0x0380
        /*019e*/ 	.short	0x0080


	//----- nvinfo : EIATTR_SW_WAR
	.align		4
.L_61:
        /*01a0*/ 	.byte	0x04, 0x36
        /*01a2*/ 	.short	(.L_63 - .L_62)
.L_62:
        /*01a4*/ 	.word	0x00000008
.L_63:


//--------------------- .nv.callgraph             --------------------------
	.section	.nv.callgraph,"",@"SHT_CUDA_CALLGRAPH"
	.align	4
	.sectionentsize	8
	.align		4
        /*0000*/ 	.word	0x00000000
	.align		4
        /*0004*/ 	.word	0xffffffff
	.align		4
        /*0008*/ 	.word	0x00000000
	.align		4
        /*000c*/ 	.word	0xfffffffe
	.align		4
        /*0010*/ 	.word	0x00000000
	.align		4
        /*0014*/ 	.word	0xfffffffd
	.align		4
        /*0018*/ 	.word	0x00000000
	.align		4
        /*001c*/ 	.word	0xfffffffc


//--------------------- .text._Z8distancePfS_S_S_S_S_S_S_S_iiiiiiPiffifif --------------------------
	.section	.text._Z8distancePfS_S_S_S_S_S_S_S_iiiiiiPiffifif,"ax",@progbits
	.align	128
        .global         _Z8distancePfS_S_S_S_S_S_S_S_iiiiiiPiffifif
        .type           _Z8distancePfS_S_S_S_S_S_S_S_iiiiiiPiffifif,@function
        .size           _Z8distancePfS_S_S_S_S_S_S_S_iiiiiiPiffifif,(.L_x_59 - _Z8distancePfS_S_S_S_S_S_S_S_iiiiiiPiffifif)
        .other          _Z8distancePfS_S_S_S_S_S_S_S_iiiiiiPiffifif,@"STO_CUDA_ENTRY STV_DEFAULT"
_Z8distancePfS_S_S_S_S_S_S_S_iiiiiiPiffifif:
.text._Z8distancePfS_S_S_S_S_S_S_S_iiiiiiPiffifif:
[----:B------:R-:W-:Y:S01]  /*0000*/  LDC R1, c[0x0][0x37c] ;  /* 0x0000df00ff017b82 */ /* 0x000fe20000000800 */
[----:B------:R-:W0:Y:S07]  /*0010*/  S2R R5, SR_TID.X ;  /* 0x0000000000057919 */ /* 0x000e2e0000002100 */
[----:B------:R-:W1:Y:S01]  /*0020*/  S2UR UR6, SR_CTAID.X ;  /* 0x00000000000679c3 */ /* 0x000e620000002500 */
[----:B------:R-:W2:Y:S01]  /*0030*/  LDCU UR5, c[0x0][0x3cc] ;  /* 0x00007980ff0577ac */ /* 0x000ea20008000800 */
[----:B------:R-:W-:Y:S01]  /*0040*/  BSSY.RECONVERGENT B0, `(.L_x_0) ;  /* 0x0000020000007945 */ /* 0x000fe20003800200 */
[----:B------:R-:W3:Y:S05]  /*0050*/  LDCU UR4, c[0x0][0x3c8] ;  /* 0x00007900ff0477ac */ /* 0x000eea0008000800 */
[----:B------:R-:W1:Y:S01]  /*0060*/  LDC R0, c[0x0][0x360] ;  /* 0x0000d800ff007b82 */ /* 0x000e620000000800 */
[----:B--2---:R-:W-:-:S02]  /*0070*/  MOV R6, UR5 ;  /* 0x0000000500067c02 */ /* 0x004fc40008000f00 */
[----:B0-----:R-:W-:Y:S01]  /*0080*/  ISETP.NE.AND P0, PT, R5, RZ, PT ;  /* 0x000000ff0500720c */ /* 0x001fe20003f05270 */
[----:B-1----:R-:W-:-:S05]  /*0090*/  IMAD R0, R0, UR6, R5 ;  /* 0x0000000600007c24 */ /* 0x002fca000f8e0205 */
[----:B---3--:R-:W-:-:S07]  /*00a0*/  IADD3 R3, PT, PT, R0, UR4, RZ ;  /* 0x0000000400037c10 */ /* 0x008fce000fffe0ff */
[----:B------:R-:W-:Y:S05]  /*00b0*/  @P0 BRA `(.L_x_1) ;  /* 0x0000000000600947 */ /* 0x000fea0003800000 */
[----:B------:R-:W0:Y:S01]  /*00c0*/  S2UR UR5, SR_CgaCtaId ;  /* 0x00000000000579c3 */ /* 0x000e220000008800 */
[----:B------:R-:W-:Y:S02]  /*00d0*/  UMOV UR4, 0x400 ;  /* 0x0000040000047882 */ /* 0x000fe40000000000 */
[----:B0-----:R-:W-:-:S03]  /*00e0*/  ULEA UR5, UR5, UR4, 0x18 ;  /* 0x0000000405057291 */ /* 0x001fc6000f8ec0ff */
[----:B------:R-:W-:-:S09]  /*00f0*/  UMOV UR4, URZ ;  /* 0x000000ff00047c82 */ /* 0x000fd20008000000 */
.L_x_2:
[----:B------:R-:W-:Y:S02]  /*0100*/  ULEA UR7, UR4, UR5, 0x2 ;  /* 0x0000000504077291 */ /* 0x000fe4000f8e10ff */
[----:B------:R-:W-:-:S04]  /*0110*/  UIADD3 UR4, UPT, UPT, UR4, 0x40, URZ ;  /* 0x0000004004047890 */ /* 0x000fc8000fffe0ff */
[----:B------:R-:W-:-:S03]  /*0120*/  UISETP.NE.AND UP0, UPT, UR4, 0x1000, UPT ;  /* 0x000010000400788c */ /* 0x000fc6000bf05270 */
[----:B------:R-:W-:Y:S04]  /*0130*/  STS.128 [UR7], RZ ;  /* 0x000000ffff007988 */ /* 0x000fe80008000c07 */
[----:B------:R-:W-:Y:S04]  /*0140*/  STS.128 [UR7+0x10], RZ ;  /* 0x000010ffff007988 */ /* 0x000fe80008000c07 */
        /* <DEDUP_REMOVED lines=13> */
[----:B------:R-:W-:Y:S01]  /*0220*/  STS.128 [UR7+0xf0], RZ ;  /* 0x0000f0ffff007988 */ /* 0x000fe20008000c07 */
[----:B------:R-:W-:Y:S05]  /*0230*/  BRA.U UP0, `(.L_x_2) ;  /* 0xfffffffd00b07547 */ /* 0x000fea000b83ffff */
.L_x_1:
[----:B------:R-:W-:Y:S05]  /*0240*/  BSYNC.RECONVERGENT B0 ;  /* 0x0000000000007941 */ /* 0x000fea0003800200 */
.L_x_0:
[----:B------:R-:W0:Y:S01]  /*0250*/  LDCU UR4, c[0x0][0x3d4] ;  /* 0x00007a80ff0477ac */ /* 0x000e220008000800 */
[----:B------:R-:W-:Y:S01]  /*0260*/  BSSY.RECONVERGENT B0, `(.L_x_3) ;  /* 0x0000175000007945 */ /* 0x000fe20003800200 */
[----:B------:R-:W1:Y:S01]  /*0270*/  LDCU.64 UR8, c[0x0][0x358] ;  /* 0x00006b00ff0877ac */ /* 0x000e620008000a00 */
[----:B------:R-:W-:Y:S01]  /*0280*/  BAR.SYNC.DEFER_BLOCKING 0x0 ;  /* 0x0000000000007b1d */ /* 0x000fe20000010000 */
[----:B0-----:R-:W-:-:S13]  /*0290*/  ISETP.GE.AND P0, PT, R3, UR4, PT ;  /* 0x0000000403007c0c */ /* 0x001fda000bf06270 */
[----:B-1----:R-:W-:Y:S05]  /*02a0*/  @P0 BRA `(.L_x_4) ;  /* 0x0000001400c00947 */ /* 0x002fea0003800000 */
[----:B------:R-:W0:Y:S08]  /*02b0*/  LDC R14, c[0x0][0x3d0] ;  /* 0x0000f400ff0e7b82 */ /* 0x000e300000000800 */
[----:B------:R-:W0:Y:S08]  /*02c0*/  LDC.64 R12, c[0x0][0x3d8] ;  /* 0x0000f600ff0c7b82 */ /* 0x000e300000000a00 */
[----:B------:R-:W1:Y:S08]  /*02d0*/  LDC R15, c[0x0][0x3cc] ;  /* 0x0000f300ff0f7b82 */ /* 0x000e700000000800 */
[----:B------:R-:W2:Y:S08]  /*02e0*/  LDC.64 R16, c[0x0][0x380] ;  /* 0x0000e000ff107b82 */ /* 0x000eb00000000a00 */
[----:B------:R-:W3:Y:S01]  /*02f0*/  LDC.64 R24, c[0x0][0x388] ;  /* 0x0000e200ff187b82 */ /* 0x000ee20000000a00 */
[----:B0-----:R-:W-:-:S07]  /*0300*/  ISETP.GT.AND P0, PT, R13, R14, PT ;  /* 0x0000000e0d00720c */ /* 0x001fce0003f04270 */
[----:B------:R-:W0:Y:S01]  /*0310*/  LDC.64 R26, c[0x0][0x390] ;  /* 0x0000e400ff1a7b82 */ /* 0x000e220000000a00 */
[----:B-1----:R-:W-:Y:S01]  /*0320*/  ISETP.GE.OR P0, PT, R15, R12, !P0 ;  /* 0x0000000c0f00720c */ /* 0x002fe20004706670 */
[----:B--2---:R-:W-:-:S04]  /*0330*/  IMAD.WIDE R16, R3, 0x4, R16 ;  /* 0x0000000403107825 */ /* 0x004fc800078e0210 */
[----:B---3--:R-:W-:-:S04]  /*0340*/  IMAD.WIDE R24, R3, 0x4, R24 ;  /* 0x0000000403187825 */ /* 0x008fc800078e0218 */
[----:B0-----:R-:W-:-:S04]  /*0350*/  IMAD.WIDE R26, R3, 0x4, R26 ;  /* 0x00000004031a7825 */ /* 0x001fc800078e021a */
[----:B------:R-:W-:Y:S05]  /*0360*/  @P0 BRA `(.L_x_4) ;  /* 0x0000001400900947 */ /* 0x000fea0003800000 */
[----:B------:R-:W5:Y:S01]  /*0370*/  LDG.E R9, desc[UR8][R26.64] ;  /* 0x000000081a097981 */ /* 0x000f62000c1e1900 */
[----:B------:R-:W0:Y:S03]  /*0380*/  LDC.64 R22, c[0x0][0x3c0] ;  /* 0x0000f000ff167b82 */ /* 0x000e260000000a00 */
[----:B------:R-:W5:Y:S04]  /*0390*/  LDG.E R7, desc[UR8][R16.64] ;  /* 0x0000000810077981 */ /* 0x000f68000c1e1900 */
[----:B------:R1:W5:Y:S01]  /*03a0*/  LDG.E R8, desc[UR8][R24.64] ;  /* 0x0000000818087981 */ /* 0x000362000c1e1900 */
[----:B------:R-:W2:Y:S08]  /*03b0*/  LDC.64 R20, c[0x0][0x3b0] ;  /* 0x0000ec00ff147b82 */ /* 0x000eb00000000a00 */
[----:B------:R-:W3:Y:S08]  /*03c0*/  LDC.64 R18, c[0x0][0x3b8] ;  /* 0x0000ee00ff127b82 */ /* 0x000ef00000000a00 */
[----:B------:R-:W1:Y:S08]  /*03d0*/  LDC.64 R28, c[0x0][0x3b0] ;  /* 0x0000ec00ff1c7b82 */ /* 0x000e700000000a00 */
[----:B------:R-:W4:Y:S08]  /*03e0*/  LDC.64 R30, c[0x0][0x3b8] ;  /* 0x0000ee00ff1e7b82 */ /* 0x000f300000000a00 */
[----:B------:R-:W4:Y:S01]  /*03f0*/  LDC.64 R2, c[0x0][0x3c0] ;  /* 0x0000f000ff027b82 */ /* 0x000f220000000a00 */
[----:B------:R-:W-:-:S02]  /*0400*/  VIADDMNMX R10, R14, 0x400, R13, PT ;  /* 0x000004000e0a7846 */ /* 0x000fc4000380010d */
[----:B------:R-:W-:Y:S02]  /*0410*/  IADD3 R11, PT, PT, R14, 0x1, RZ ;  /* 0x000000010e0b7810 */ /* 0x000fe40007ffe0ff */
[----:B------:R-:W-:Y:S02]  /*0420*/  VIADDMNMX R13, R15, 0x400, R12, PT ;  /* 0x000004000f0d7846 */ /* 0x000fe4000380010c */
[----:B------:R-:W-:Y:S02]  /*0430*/  VIMNMX R15, PT, PT, R11, R10, !PT ;  /* 0x0000000a0b0f7248 */ /* 0x000fe40007fe0100 */
[----:B0-----:R-:W-:Y:S02]  /*0440*/  IADD3 R22, P0, PT, R22, 0x4, RZ ;  /* 0x0000000416167810 */ /* 0x001fe40007f1e0ff */
[----:B--2---:R-:W-:Y:S02]  /*0450*/  IADD3 R20, P2, PT, R20, 0x4, RZ ;  /* 0x0000000414147810 */ /* 0x004fe40007f5e0ff */
[----:B---3--:R-:W-:Y:S01]  /*0460*/  IADD3 R18, P1, PT, R18, 0x4, RZ ;  /* 0x0000000412127810 */ /* 0x008fe20007f3e0ff */
[----:B-1----:R-:W-:Y:S01]  /*0470*/  IMAD.WIDE R24, R14, 0x4, R28 ;  /* 0x000000040e187825 */ /* 0x002fe200078e021c */
[----:B------:R-:W-:-:S02]  /*0480*/  IADD3 R12, PT, PT, R15, -R14, RZ ;  /* 0x8000000e0f0c7210 */ /* 0x000fc40007ffe0ff */
[----:B------:R-:W-:Y:S01]  /*0490*/  IADD3.X R21, PT, PT, RZ, R21, RZ, P2, !PT ;  /* 0x00000015ff157210 */ /* 0x000fe200017fe4ff */
[----:B----4-:R-:W-:Y:S01]  /*04a0*/  IMAD.WIDE R16, R14, 0x4, R30 ;  /* 0x000000040e107825 */ /* 0x010fe200078e021e */
[----:B------:R-:W-:-:S03]  /*04b0*/  IADD3.X R19, PT, PT, RZ, R19, RZ, P1, !PT ;  /* 0x00000013ff137210 */ /* 0x000fc60000ffe4ff */
[----:B------:R-:W-:Y:S02]  /*04c0*/  IMAD.X R23, RZ, RZ, R23, P0 ;  /* 0x000000ffff177224 */ /* 0x000fe400000e0617 */
[----:B------:R-:W-:-:S07]  /*04d0*/  IMAD.WIDE R14, R14, 0x4, R2 ;  /* 0x000000040e0e7825 */ /* 0x000fce00078e0202 */
.L_x_43:
[----:B0-----:R-:W0:Y:S08]  /*04e0*/  LDC.64 R26, c[0x0][0x3a0] ;  /* 0x0000e800ff1a7b82 */ /* 0x001e300000000a00 */
[----:B-1----:R-:W1:Y:S08]  /*04f0*/  LDC.64 R2, c[0x0][0x398] ;  /* 0x0000e600ff027b82 */ /* 0x002e700000000a00 */
[----:B------:R-:W2:Y:S01]  /*0500*/  LDC.64 R34, c[0x0][0x3a8] ;  /* 0x0000ea00ff227b82 */ /* 0x000ea20000000a00 */
[----:B0-----:R-:W-:-:S05]  /*0510*/  IMAD.WIDE R26, R6, 0x4, R26 ;  /* 0x00000004061a7825 */ /* 0x001fca00078e021a */
[----:B------:R-:W3:Y:S01]  /*0520*/  LDG.E R33, desc[UR8][R26.64] ;  /* 0x000000081a217981 */ /* 0x000ee2000c1e1900 */
[----:B-1----:R-:W-:-:S05]  /*0530*/  IMAD.WIDE R2, R6, 0x4, R2 ;  /* 0x0000000406027825 */ /* 0x002fca00078e0202 */
[----:B------:R-:W4:Y:S01]  /*0540*/  LDG.E R32, desc[UR8][R2.64] ;  /* 0x0000000802207981 */ /* 0x000f22000c1e1900 */
[----:B--2---:R-:W-:-:S06]  /*0550*/  IMAD.WIDE R34, R6, 0x4, R34 ;  /* 0x0000000406227825 */ /* 0x004fcc00078e0222 */
[----:B------:R-:W2:Y:S01]  /*0560*/  LDG.E R34, desc[UR8][R34.64] ;  /* 0x0000000822227981 */ /* 0x000ea2000c1e1900 */
[----:B------:R-:W-:Y:S01]  /*0570*/  VIADD R6, R6, 0x1 ;  /* 0x0000000106067836 */ /* 0x000fe20000000000 */
[----:B------:R-:W-:Y:S01]  /*0580*/  BSSY.RECONVERGENT B1, `(.L_x_5) ;  /* 0x0000015000017945 */ /* 0x000fe20003800200 */
[----:B------:R-:W-:-:S03]  /*0590*/  LOP3.LUT P3, RZ, R12, 0x1, RZ, 0xc0, !PT ;  /* 0x000000010cff7812 */ /* 0x000fc6000786c0ff */
[----:B------:R-:W-:Y:S01]  /*05a0*/  ISETP.GE.AND P2, PT, R6, R13, PT ;  /* 0x0000000d0600720c */ /* 0x000fe20003f46270 */
[----:B---3-5:R-:W-:-:S04]  /*05b0*/  FADD R4, R8, -R33 ;  /* 0x8000002108047221 */ /* 0x028fc80000000000 */
[----:B------:R-:W-:Y:S01]  /*05c0*/  FMUL R29, R4, R4 ;  /* 0x00000004041d7220 */ /* 0x000fe20000400000 */
[----:B----4-:R-:W-:-:S04]  /*05d0*/  FADD R0, R7, -R32 ;  /* 0x8000002007007221 */ /* 0x010fc80000000000 */
[----:B------:R-:W-:Y:S01]  /*05e0*/  FFMA R29, R0, R0, R29 ;  /* 0x00000000001d7223 */ /* 0x000fe2000000001d */
[----:B--2---:R-:W-:-:S04]  /*05f0*/  FADD R4, R9, -R34 ;  /* 0x8000002209047221 */ /* 0x004fc80000000000 */
[----:B------:R-:W-:-:S05]  /*0600*/  FFMA R4, R4, R4, R29 ;  /* 0x0000000404047223 */ /* 0x000fca000000001d */
[----:B------:R-:W-:Y:S01]  /*0610*/  IADD3 R0, PT, PT, R4, -0xd000000, RZ ;  /* 0xf300000004007810 */ /* 0x000fe20007ffe0ff */
[----:B------:R0:W1:Y:S03]  /*0620*/  MUFU.RSQ R27, R4 ;  /* 0x00000004001b7308 */ /* 0x0000660000001400 */
[----:B------:R-:W-:-:S13]  /*0630*/  ISETP.GT.U32.AND P0, PT, R0, 0x727fffff, PT ;  /* 0x727fffff0000780c */ /* 0x000fda0003f04070 */
[----:B0-----:R-:W-:Y:S05]  /*0640*/  @!P0 BRA `(.L_x_6) ;  /* 0x0000000000108947 */ /* 0x001fea0003800000 */
[----:B------:R-:W-:Y:S02]  /*0650*/  MOV R2, R4 ;  /* 0x0000000400027202 */ /* 0x000fe40000000f00 */
[----:B------:R-:W-:-:S07]  /*0660*/  MOV R40, 0x680 ;  /* 0x0000068000287802 */ /* 0x000fce0000000f00 */
[----:B-1----:R-:W-:Y:S05]  /*0670*/  CALL.REL.NOINC `($__internal_0_$__cuda_sm20_sqrt_rn_f32_slowpath) ;  /* 0x0000001800707944 */ /* 0x002fea0003c00000 */
[----:B------:R-:W-:Y:S05]  /*0680*/  BRA `(.L_x_7) ;  /* 0x0000000000107947 */ /* 0x000fea0003800000 */
.L_x_6:
[----:B-1----:R-:W-:Y:S01]  /*0690*/  FMUL.FTZ R41, R4, R27 ;  /* 0x0000001b04297220 */ /* 0x002fe20000410000 */
[----:B------:R-:W-:-:S03]  /*06a0*/  FMUL.FTZ R2, R27, 0.5 ;  /* 0x3f0000001b027820 */ /* 0x000fc60000410000 */
[----:B------:R-:W-:-:S04]  /*06b0*/  FFMA R0, -R41, R41, R4 ;  /* 0x0000002929007223 */ /* 0x000fc80000000104 */
[----:B------:R-:W-:-:S07]  /*06c0*/  FFMA R41, R0, R2, R41 ;  /* 0x0000000200297223 */ /* 0x000fce0000000029 */
.L_x_7:
[----:B------:R-:W-:Y:S05]  /*06d0*/  BSYNC.RECONVERGENT B1 ;  /* 0x0000000000017941 */ /* 0x000fea0003800200 */
.L_x_5:
[----:B------:R-:W0:Y:S01]  /*06e0*/  LDC R26, c[0x0][0x3f4] ;  /* 0x0000fd00ff1a7b82 */ /* 0x000e220000000800 */
[----:B------:R-:W1:Y:S01]  /*06f0*/  LDCU UR4, c[0x0][0x3e8] ;  /* 0x00007d00ff0477ac */ /* 0x000e620008000800 */
[----:B------:R-:W-:Y:S06]  /*0700*/  BSSY.RECONVERGENT B1, `(.L_x_8) ;  /* 0x000000e000017945 */ /* 0x000fec0003800200 */
[----:B------:R-:W2:Y:S01]  /*0710*/  LDC R0, c[0x0][0x3f4] ;  /* 0x0000fd00ff007b82 */ /* 0x000ea20000000800 */
[----:B-1----:R-:W-:Y:S01]  /*0720*/  FADD R3, R41, -UR4 ;  /* 0x8000000429037e21 */ /* 0x002fe20008000000 */
[----:B0-----:R-:W0:Y:S08]  /*0730*/  MUFU.RCP R2, R26 ;  /* 0x0000001a00027308 */ /* 0x001e300000001000 */
[----:B------:R-:W1:Y:S01]  /*0740*/  FCHK P0, R3, R26 ;  /* 0x0000001a03007302 */ /* 0x000e620000000000 */
[----:B0-----:R-:W-:-:S04]  /*0750*/  FFMA R27, R2, -R26, 1 ;  /* 0x3f800000021b7423 */ /* 0x001fc8000000081a */
[----:B------:R-:W-:-:S04]  /*0760*/  FFMA R2, R2, R27, R2 ;  /* 0x0000001b02027223 */ /* 0x000fc80000000002 */
[----:B------:R-:W-:-:S04]  /*0770*/  FFMA R4, R3, R2, RZ ;  /* 0x0000000203047223 */ /* 0x000fc800000000ff */
[----:B------:R-:W-:-:S04]  /*0780*/  FFMA R27, R4, -R26, R3 ;  /* 0x8000001a041b7223 */ /* 0x000fc80000000003 */
[----:B------:R-:W-:Y:S01]  /*0790*/  FFMA R35, R2, R27, R4 ;  /* 0x0000001b02237223 */ /* 0x000fe20000000004 */
[----:B-12---:R-:W-:Y:S06]  /*07a0*/  @!P0 BRA `(.L_x_9) ;  /* 0x00000000000c8947 */ /* 0x006fec0003800000 */
[----:B------:R-:W-:-:S07]  /*07b0*/  MOV R4, 0x7d0 ;  /* 0x000007d000047802 */ /* 0x000fce0000000f00 */
[----:B------:R-:W-:Y:S05]  /*07c0*/  CALL.REL.NOINC `($__internal_1_$__cuda_sm3x_div_rn_noftz_f32_slowpath) ;  /* 0x0000001800747944 */ /* 0x000fea0003c00000 */
[----:B------:R-:W-:-:S07]  /*07d0*/  MOV R35, R39 ;  /* 0x0000002700237202 */ /* 0x000fce0000000f00 */
.L_x_9:
[----:B------:R-:W-:Y:S05]  /*07e0*/  BSYNC.RECONVERGENT B1 ;  /* 0x0000000000017941 */ /* 0x000fea0003800200 */
.L_x_8:
[----:B------:R-:W0:Y:S01]  /*07f0*/  LDCU UR4, c[0x0][0x3d0] ;  /* 0x00007a00ff0477ac */ /* 0x000e220008000800 */
[----:B------:R-:W1:Y:S01]  /*0800*/  F2I.FLOOR.NTZ R35, R35 ;  /* 0x0000002300237305 */ /* 0x000e620000207100 */
[----:B0-----:R-:W-:Y:S01]  /*0810*/  MOV R37, UR4 ;  /* 0x0000000400257c02 */ /* 0x001fe20008000f00 */
[----:B-1----:R-:W-:Y:S06]  /*0820*/  @!P3 BRA `(.L_x_10) ;  /* 0x000000040068b947 */ /* 0x002fec0003800000 */
[----:B------:R-:W2:Y:S04]  /*0830*/  LDG.E R4, desc[UR8][R16.64] ;  /* 0x0000000810047981 */ /* 0x000ea8000c1e1900 */
[----:B------:R-:W3:Y:S04]  /*0840*/  LDG.E R26, desc[UR8][R24.64] ;  /* 0x00000008181a7981 */ /* 0x000ee8000c1e1900 */
[----:B------:R-:W4:Y:S01]  /*0850*/  LDG.E R27, desc[UR8][R14.64] ;  /* 0x000000080e1b7981 */ /* 0x000f22000c1e1900 */
[----:B------:R-:W-:Y:S01]  /*0860*/  BSSY.RECONVERGENT B1, `(.L_x_11) ;  /* 0x0000013000017945 */ /* 0x000fe20003800200 */
[----:B--2---:R-:W-:Y:S01]  /*0870*/  FADD R3, R8, -R4 ;  /* 0x8000000408037221 */ /* 0x004fe20000000000 */
[----:B---3--:R-:W-:-:S03]  /*0880*/  FADD R2, R7, -R26 ;  /* 0x8000001a07027221 */ /* 0x008fc60000000000 */
[----:B------:R-:W-:Y:S01]  /*0890*/  FMUL R29, R3, R3 ;  /* 0x00000003031d7220 */ /* 0x000fe20000400000 */
[----:B----4-:R-:W-:-:S03]  /*08a0*/  FADD R3, R9, -R27 ;  /* 0x8000001b09037221 */ /* 0x010fc60000000000 */
[----:B------:R-:W-:-:S04]  /*08b0*/  FFMA R2, R2, R2, R29 ;  /* 0x0000000202027223 */ /* 0x000fc8000000001d */
[----:B------:R-:W-:-:S04]  /*08c0*/  FFMA R2, R3, R3, R2 ;  /* 0x0000000303027223 */ /* 0x000fc80000000002 */
[----:B------:R-:W-:Y:S01]  /*08d0*/  VIADD R28, R2, 0xf3000000 ;  /* 0xf3000000021c7836 */ /* 0x000fe20000000000 */
[----:B------:R0:W1:Y:S04]  /*08e0*/  MUFU.RSQ R3, R2 ;  /* 0x0000000200037308 */ /* 0x0000680000001400 */
[----:B------:R-:W-:-:S13]  /*08f0*/  ISETP.GT.U32.AND P0, PT, R28, 0x727fffff, PT ;  /* 0x727fffff1c00780c */ /* 0x000fda0003f04070 */
[----:B01----:R-:W-:Y:S05]  /*0900*/  @!P0 BRA `(.L_x_12) ;  /* 0x0000000000108947 */ /* 0x003fea0003800000 */
[----:B------:R-:W-:-:S07]  /*0910*/  MOV R40, 0x930 ;  /* 0x0000093000287802 */ /* 0x000fce0000000f00 */
[----:B------:R-:W-:Y:S05]  /*0920*/  CALL.REL.NOINC `($__internal_0_$__cuda_sm20_sqrt_rn_f32_slowpath) ;  /* 0x0000001400c47944 */ /* 0x000fea0003c00000 */
[----:B------:R-:W-:Y:S01]  /*0930*/  MOV R28, R41 ;  /* 0x00000029001c7202 */ /* 0x000fe20000000f00 */
[----:B------:R-:W-:Y:S06]  /*0940*/  BRA `(.L_x_13) ;  /* 0x0000000000107947 */ /* 0x000fec0003800000 */
.L_x_12:
[----:B------:R-:W-:Y:S01]  /*0950*/  FMUL.FTZ R29, R2, R3 ;  /* 0x00000003021d7220 */ /* 0x000fe20000410000 */
[----:B------:R-:W-:-:S03]  /*0960*/  FMUL.FTZ R3, R3, 0.5 ;  /* 0x3f00000003037820 */ /* 0x000fc60000410000 */
[----:B------:R-:W-:-:S04]  /*0970*/  FFMA R2, -R29, R29, R2 ;  /* 0x0000001d1d027223 */ /* 0x000fc80000000102 */
[----:B------:R-:W-:-:S07]  /*0980*/  FFMA R28, R2, R3, R29 ;  /* 0x00000003021c7223 */ /* 0x000fce000000001d */
.L_x_13:
[----:B------:R-:W-:Y:S05]  /*0990*/  BSYNC.RECONVERGENT B1 ;  /* 0x0000000000017941 */ /* 0x000fea0003800200 */
.L_x_11:
[----:B------:R-:W-:Y:S01]  /*09a0*/  FADD R4, R33, -R4 ;  /* 0x8000000421047221 */ /* 0x000fe20000000000 */
[----:B------:R-:W-:Y:S01]  /*09b0*/  FADD R26, R32, -R26 ;  /* 0x8000001a201a7221 */ /* 0x000fe20000000000 */
[----:B------:R-:W-:Y:S01]  /*09c0*/  FADD R27, R34, -R27 ;  /* 0x8000001b221b7221 */ /* 0x000fe20000000000 */
[----:B------:R-:W-:Y:S01]  /*09d0*/  BSSY.RECONVERGENT B1, `(.L_x_14) ;  /* 0x0000010000017945 */ /* 0x000fe20003800200 */
[----:B------:R-:W-:-:S04]  /*09e0*/  FMUL R3, R4, R4 ;  /* 0x0000000404037220 */ /* 0x000fc80000400000 */
[----:B------:R-:W-:-:S04]  /*09f0*/  FFMA R26, R26, R26, R3 ;  /* 0x0000001a1a1a7223 */ /* 0x000fc80000000003 */
[----:B------:R-:W-:-:S04]  /*0a00*/  FFMA R2, R27, R27, R26 ;  /* 0x0000001b1b027223 */ /* 0x000fc8000000001a */
[----:B------:R0:W1:Y:S01]  /*0a10*/  MUFU.RSQ R3, R2 ;  /* 0x0000000200037308 */ /* 0x0000620000001400 */
[----:B------:R-:W-:-:S04]  /*0a20*/  IADD3 R4, PT, PT, R2, -0xd000000, RZ ;  /* 0xf300000002047810 */ /* 0x000fc80007ffe0ff */
[----:B------:R-:W-:-:S13]  /*0a30*/  ISETP.GT.U32.AND P0, PT, R4, 0x727fffff, PT ;  /* 0x727fffff0400780c */ /* 0x000fda0003f04070 */
[----:B01----:R-:W-:Y:S05]  /*0a40*/  @!P0 BRA `(.L_x_15) ;  /* 0x0000000000108947 */ /* 0x003fea0003800000 */
[----:B------:R-:W-:-:S07]  /*0a50*/  MOV R40, 0xa70 ;  /* 0x00000a7000287802 */ /* 0x000fce0000000f00 */
[----:B------:R-:W-:Y:S05]  /*0a60*/  CALL.REL.NOINC `($__internal_0_$__cuda_sm20_sqrt_rn_f32_slowpath) ;  /* 0x0000001400747944 */ /* 0x000fea0003c00000 */
[----:B------:R-:W-:Y:S01]  /*0a70*/  MOV R27, R41 ;  /* 0x00000029001b7202 */ /* 0x000fe20000000f00 */
[----:B------:R-:W-:Y:S06]  /*0a80*/  BRA `(.L_x_16) ;  /* 0x0000000000107947 */ /* 0x000fec0003800000 */
.L_x_15:
[----:B------:R-:W-:Y:S01]  /*0a90*/  FMUL.FTZ R27, R2, R3 ;  /* 0x00000003021b7220 */ /* 0x000fe20000410000 */
[----:B------:R-:W-:-:S03]  /*0aa0*/  FMUL.FTZ R3, R3, 0.5 ;  /* 0x3f00000003037820 */ /* 0x000fc60000410000 */
[----:B------:R-:W-:-:S04]  /*0ab0*/  FFMA R2, -R27, R27, R2 ;  /* 0x0000001b1b027223 */ /* 0x000fc80000000102 */
[----:B------:R-:W-:-:S07]  /*0ac0*/  FFMA R27, R2, R3, R27 ;  /* 0x00000003021b7223 */ /* 0x000fce000000001b */
.L_x_16:
[----:B------:R-:W-:Y:S05]  /*0ad0*/  BSYNC.RECONVERGENT B1 ;  /* 0x0000000000017941 */ /* 0x000fea0003800200 */
.L_x_14:
[----:B------:R-:W0:Y:S01]  /*0ae0*/  LDC R29, c[0x0][0x3f4] ;  /* 0x0000fd00ff1d7b82 */ /* 0x000e220000000800 */
[----:B------:R-:W1:Y:S01]  /*0af0*/  LDCU UR4, c[0x0][0x3e8] ;  /* 0x00007d00ff0477ac */ /* 0x000e620008000800 */
[----:B------:R-:W-:Y:S01]  /*0b00*/  BSSY.RECONVERGENT B1, `(.L_x_17) ;  /* 0x000000e000017945 */ /* 0x000fe20003800200 */
        /* <DEDUP_REMOVED lines=8> */
[----:B-1----:R-:W-:Y:S06]  /*0b90*/  @!P0 BRA `(.L_x_18) ;  /* 0x0000000000108947 */ /* 0x002fec0003800000 */
[----:B------:R-:W-:Y:S02]  /*0ba0*/  MOV R3, R28 ;  /* 0x0000001c00037202 */ /* 0x000fe40000000f00 */
[----:B------:R-:W-:-:S07]  /*0bb0*/  MOV R4, 0xbd0 ;  /* 0x00000bd000047802 */ /* 0x000fce0000000f00 */
[----:B------:R-:W-:Y:S05]  /*0bc0*/  CALL.REL.NOINC `($__internal_1_$__cuda_sm3x_div_rn_noftz_f32_slowpath) ;  /* 0x0000001400747944 */ /* 0x000fea0003c00000 */
[----:B------:R-:W-:-:S07]  /*0bd0*/  IMAD.MOV.U32 R26, RZ, RZ, R39 ;  /* 0x000000ffff1a7224 */ /* 0x000fce00078e0027 */
.L_x_18:
[----:B------:R-:W-:Y:S05]  /*0be0*/  BSYNC.RECONVERGENT B1 ;  /* 0x0000000000017941 */ /* 0x000fea0003800200 */
.L_x_17:
[----:B------:R-:W0:Y:S01]  /*0bf0*/  LDC R29, c[0x0][0x3f4] ;  /* 0x0000fd00ff1d7b82 */ /* 0x000e220000000800 */
[----:B------:R-:W1:Y:S01]  /*0c00*/  LDCU UR4, c[0x0][0x3e8] ;  /* 0x00007d00ff0477ac */ /* 0x000e620008000800 */
[----:B------:R-:W-:Y:S01]  /*0c10*/  F2I.FLOOR.NTZ R26, R26 ;  /* 0x0000001a001a7305 */ /* 0x000fe20000207100 */
[----:B------:R-:W-:Y:S01]  /*0c20*/  BSSY.RECONVERGENT B1, `(.L_x_19) ;  /* 0x000000e000017945 */ /* 0x000fe20003800200 */
[----:B-1----:R-:W-:-:S06]  /*0c30*/  FADD R28, R27, -UR4 ;  /* 0x800000041b1c7e21 */ /* 0x002fcc0008000000 */
        /* <DEDUP_REMOVED lines=11> */
[----:B------:R-:W-:-:S07]  /*0cf0*/  MOV R2, R39 ;  /* 0x0000002700027202 */ /* 0x000fce0000000f00 */
.L_x_20:
[----:B------:R-:W-:Y:S05]  /*0d00*/  BSYNC.RECONVERGENT B1 ;  /* 0x0000000000017941 */ /* 0x000fea0003800200 */
.L_x_19:
[----:B------:R-:W0:Y:S01]  /*0d10*/  F2I.FLOOR.NTZ R2, R2 ;  /* 0x0000000200027305 */ /* 0x000e220000207100 */
[----:B------:R-:W-:Y:S02]  /*0d20*/  LEA R3, R26, R35, 0x4 ;  /* 0x000000231a037211 */ /* 0x000fe400078e20ff */
[----:B------:R-:W-:Y:S02]  /*0d30*/  MOV R37, R11 ;  /* 0x0000000b00257202 */ /* 0x000fe40000000f00 */
[----:B0-----:R-:W-:-:S04]  /*0d40*/  LEA R3, R2, R3, 0x8 ;  /* 0x0000000302037211 */ /* 0x001fc800078e40ff */
[----:B------:R-:W-:-:S13]  /*0d50*/  ISETP.GT.U32.AND P0, PT, R3, 0xfff, PT ;  /* 0x00000fff0300780c */ /* 0x000fda0003f04070 */
[----:B------:R-:W0:Y:S01]  /*0d60*/  @!P0 S2R R27, SR_CgaCtaId ;  /* 0x00000000001b8919 */ /* 0x000e220000008800 */
[----:B------:R-:W-:-:S04]  /*0d70*/  @!P0 MOV R4, 0x400 ;  /* 0x0000040000048802 */ /* 0x000fc80000000f00 */
[----:B0-----:R-:W-:-:S05]  /*0d80*/  @!P0 LEA R4, R27, R4, 0x18 ;  /* 0x000000041b048211 */ /* 0x001fca00078ec0ff */
[----:B------:R-:W-:-:S05]  /*0d90*/  @!P0 IMAD R3, R3, 0x4, R4 ;  /* 0x0000000403038824 */ /* 0x000fca00078e0204 */
[----:B------:R-:W0:Y:S02]  /*0da0*/  @!P0 LDS R4, [R3] ;  /* 0x0000000003048984 */ /* 0x000e240000000800 */
[----:B0-----:R-:W-:-:S05]  /*0db0*/  @!P0 IADD3 R4, PT, PT, R4, 0x1, RZ ;  /* 0x0000000104048810 */ /* 0x001fca0007ffe0ff */
[----:B------:R0:W-:Y:S02]  /*0dc0*/  @!P0 STS [R3], R4 ;  /* 0x0000000403008388 */ /* 0x0001e40000000800 */
.L_x_10:
[----:B------:R-:W-:-:S13]  /*0dd0*/  ISETP.GE.AND P0, PT, R11, R10, PT ;  /* 0x0000000a0b00720c */ /* 0x000fda0003f06270 */
[----:B------:R-:W-:Y:S05]  /*0de0*/  @P0 BRA `(.L_x_21) ;  /* 0x0000000800ec0947 */ /* 0x000fea0003800000 */
.L_x_42:
[----:B------:R-:W-:-:S04]  /*0df0*/  IMAD.WIDE R26, R37, 0x4, R18 ;  /* 0x00000004251a7825 */ /* 0x000fc800078e0212 */
[C---:B------:R-:W-:Y:S01]  /*0e00*/  IMAD.WIDE R28, R37.reuse, 0x4, R20 ;  /* 0x00000004251c7825 */ /* 0x040fe200078e0214 */
[----:B------:R-:W0:Y:S03]  /*0e10*/  LDG.E R36, desc[UR8][R26.64+-0x4] ;  /* 0xfffffc081a247981 */ /* 0x000e26000c1e1900 */
[C---:B------:R-:W-:Y:S01]  /*0e20*/  IMAD.WIDE R30, R37.reuse, 0x4, R22 ;  /* 0x00000004251e7825 */ /* 0x040fe200078e0216 */
[----:B------:R-:W2:Y:S04]  /*0e30*/  LDG.E R38, desc[UR8][R28.64+-0x4] ;  /* 0xfffffc081c267981 */ /* 0x000ea8000c1e1900 */
[----:B------:R-:W3:Y:S01]  /*0e40*/  LDG.E R39, desc[UR8][R30.64+-0x4] ;  /* 0xfffffc081e277981 */ /* 0x000ee2000c1e1900 */
[----:B------:R-:W-:Y:S01]  /*0e50*/  IADD3 R37, PT, PT, R37, 0x2, RZ ;  /* 0x0000000225257810 */ /* 0x000fe20007ffe0ff */
[----:B------:R-:W-:Y:S03]  /*0e60*/  BSSY.RECONVERGENT B1, `(.L_x_22) ;  /* 0x0000015000017945 */ /* 0x000fe60003800200 */
[----:B------:R-:W-:Y:S01]  /*0e70*/  ISETP.GE.AND P3, PT, R37, R10, PT ;  /* 0x0000000a2500720c */ /* 0x000fe20003f66270 */
[----:B01----:R-:W-:Y:S01]  /*0e80*/  FADD R3, R8, -R36 ;  /* 0x8000002408037221 */ /* 0x003fe20000000000 */
[----:B--2---:R-:W-:-:S03]  /*0e90*/  FADD R2, R7, -R38 ;  /* 0x8000002607027221 */ /* 0x004fc60000000000 */
[----:B------:R-:W-:Y:S01]  /*0ea0*/  FMUL R41, R3, R3 ;  /* 0x0000000303297220 */ /* 0x000fe20000400000 */
[----:B---3--:R-:W-:-:S03]  /*0eb0*/  FADD R3, R9, -R39 ;  /* 0x8000002709037221 */ /* 0x008fc60000000000 */
[----:B------:R-:W-:-:S04]  /*0ec0*/  FFMA R2, R2, R2, R41 ;  /* 0x0000000202027223 */ /* 0x000fc80000000029 */
[----:B------:R-:W-:-:S04]  /*0ed0*/  FFMA R3, R3, R3, R2 ;  /* 0x0000000303037223 */ /* 0x000fc80000000002 */
[----:B------:R0:W1:Y:S01]  /*0ee0*/  MUFU.RSQ R40, R3 ;  /* 0x0000000300287308 */ /* 0x0000620000001400 */
[----:B------:R-:W-:-:S04]  /*0ef0*/  IADD3 R2, PT, PT, R3, -0xd000000, RZ ;  /* 0xf300000003027810 */ /* 0x000fc80007ffe0ff */
[----:B------:R-:W-:-:S13]  /*0f00*/  ISETP.GT.U32.AND P0, PT, R2, 0x727fffff, PT ;  /* 0x727fffff0200780c */ /* 0x000fda0003f04070 */
[----:B01----:R-:W-:Y:S05]  /*0f10*/  @!P0 BRA `(.L_x_23) ;  /* 0x0000000000148947 */ /* 0x003fea0003800000 */
[----:B------:R-:W-:Y:S01]  /*0f20*/  IMAD.MOV.U32 R2, RZ, RZ, R3 ;  /* 0x000000ffff027224 */ /* 0x000fe200078e0003 */
[----:B------:R-:W-:-:S07]  /*0f30*/  MOV R40, 0xf50 ;  /* 0x00000f5000287802 */ /* 0x000fce0000000f00 */
[----:B------:R-:W-:Y:S05]  /*0f40*/  CALL.REL.NOINC `($__internal_0_$__cuda_sm20_sqrt_rn_f32_slowpath) ;  /* 0x00000010003c7944 */ /* 0x000fea0003c00000 */
[----:B------:R-:W-:Y:S01]  /*0f50*/  MOV R4, R41 ;  /* 0x0000002900047202 */ /* 0x000fe20000000f00 */
[----:B------:R-:W-:Y:S06]  /*0f60*/  BRA `(.L_x_24) ;  /* 0x0000000000107947 */ /* 0x000fec0003800000 */
.L_x_23:
[----:B------:R-:W-:Y:S01]  /*0f70*/  FMUL.FTZ R4, R3, R40 ;  /* 0x0000002803047220 */ /* 0x000fe20000410000 */
[----:B------:R-:W-:-:S03]  /*0f80*/  FMUL.FTZ R2, R40, 0.5 ;  /* 0x3f00000028027820 */ /* 0x000fc60000410000 */
[----:B------:R-:W-:-:S04]  /*0f90*/  FFMA R3, -R4, R4, R3 ;  /* 0x0000000404037223 */ /* 0x000fc80000000103 */
[----:B------:R-:W-:-:S07]  /*0fa0*/  FFMA R4, R3, R2, R4 ;  /* 0x0000000203047223 */ /* 0x000fce0000000004 */
.L_x_24:
[----:B------:R-:W-:Y:S05]  /*0fb0*/  BSYNC.RECONVERGENT B1 ;  /* 0x0000000000017941 */ /* 0x000fea0003800200 */
.L_x_22:
        /* <DEDUP_REMOVED lines=11> */
[----:B------:R-:W-:Y:S02]  /*1070*/  MOV R2, R3 ;  /* 0x0000000300027202 */ /* 0x000fe40000000f00 */
[----:B------:R-:W-:-:S07]  /*1080*/  MOV R40, 0x10a0 ;  /* 0x000010a000287802 */ /* 0x000fce0000000f00 */
[----:B------:R-:W-:Y:S05]  /*1090*/  CALL.REL.NOINC `($__internal_0_$__cuda_sm20_sqrt_rn_f32_slowpath) ;  /* 0x0000000c00e87944 */ /* 0x000fea0003c00000 */
[----:B------:R-:W-:Y:S01]  /*10a0*/  MOV R36, R41 ;  /* 0x0000002900247202 */ /* 0x000fe20000000f00 */
[----:B------:R-:W-:Y:S06]  /*10b0*/  BRA `(.L_x_27) ;  /* 0x0000000000107947 */ /* 0x000fec0003800000 */
.L_x_26:
[----:B------:R-:W-:Y:S01]  /*10c0*/  FMUL.FTZ R36, R3, R2 ;  /* 0x0000000203247220 */ /* 0x000fe20000410000 */
[----:B------:R-:W-:-:S03]  /*10d0*/  FMUL.FTZ R2, R2, 0.5 ;  /* 0x3f00000002027820 */ /* 0x000fc60000410000 */
[----:B------:R-:W-:-:S04]  /*10e0*/  FFMA R3, -R36, R36, R3 ;  /* 0x0000002424037223 */ /* 0x000fc80000000103 */
[----:B------:R-:W-:-:S07]  /*10f0*/  FFMA R36, R3, R2, R36 ;  /* 0x0000000203247223 */ /* 0x000fce0000000024 */
.L_x_27:
[----:B------:R-:W-:Y:S05]  /*1100*/  BSYNC.RECONVERGENT B1 ;  /* 0x0000000000017941 */ /* 0x000fea0003800200 */
.L_x_25:
        /* <DEDUP_REMOVED lines=12> */
[----:B------:R-:W-:Y:S01]  /*11d0*/  IMAD.MOV.U32 R3, RZ, RZ, R40 ;  /* 0x000000ffff037224 */ /* 0x000fe200078e0028 */
[----:B------:R-:W-:-:S07]  /*11e0*/  MOV R4, 0x1200 ;  /* 0x0000120000047802 */ /* 0x000fce0000000f00 */
[----:B------:R-:W-:Y:S05]  /*11f0*/  CALL.REL.NOINC `($__internal_1_$__cuda_sm3x_div_rn_noftz_f32_slowpath) ;  /* 0x0000000c00e87944 */ /* 0x000fea0003c00000 */
[----:B------:R-:W-:-:S07]  /*1200*/  MOV R38, R39 ;  /* 0x0000002700267202 */ /* 0x000fce0000000f00 */
.L_x_29:
[----:B------:R-:W-:Y:S05]  /*1210*/  BSYNC.RECONVERGENT B1 ;  /* 0x0000000000017941 */ /* 0x000fea0003800200 */
.L_x_28:
        /* <DEDUP_REMOVED lines=17> */
.L_x_31:
[----:B------:R-:W-:Y:S05]  /*1330*/  BSYNC.RECONVERGENT B1 ;  /* 0x0000000000017941 */ /* 0x000fea0003800200 */
.L_x_30:
[----:B------:R-:W2:Y:S04]  /*1340*/  LDG.E R26, desc[UR8][R26.64] ;  /* 0x000000081a1a7981 */ /* 0x000ea8000c1e1900 */
[----:B------:R2:W3:Y:S04]  /*1350*/  LDG.E R28, desc[UR8][R28.64] ;  /* 0x000000081c1c7981 */ /* 0x0004e8000c1e1900 */
[----:B------:R-:W4:Y:S01]  /*1360*/  LDG.E R30, desc[UR8][R30.64] ;  /* 0x000000081e1e7981 */ /* 0x000f22000c1e1900 */
[----:B------:R-:W0:Y:S01]  /*1370*/  F2I.FLOOR.NTZ R2, R2 ;  /* 0x0000000200027305 */ /* 0x000e220000207100 */
[----:B------:R-:W-:Y:S01]  /*1380*/  LEA R3, R38, R35, 0x4 ;  /* 0x0000002326037211 */ /* 0x000fe200078e20ff */
[----:B------:R-:W-:Y:S04]  /*1390*/  BSSY.RECONVERGENT B1, `(.L_x_32) ;  /* 0x000001d000017945 */ /* 0x000fe80003800200 */
[----:B0-----:R-:W-:-:S05]  /*13a0*/  IMAD R3, R2, 0x100, R3 ;  /* 0x0000010002037824 */ /* 0x001fca00078e0203 */
[----:B------:R-:W-:-:S13]  /*13b0*/  ISETP.GT.U32.AND P0, PT, R3, 0xfff, PT ;  /* 0x00000fff0300780c */ /* 0x000fda0003f04070 */
[----:B------:R-:W0:Y:S01]  /*13c0*/  @!P0 S2R R39, SR_CgaCtaId ;  /* 0x0000000000278919 */ /* 0x000e220000008800 */
[----:B------:R-:W-:-:S04]  /*13d0*/  @!P0 MOV R4, 0x400 ;  /* 0x0000040000048802 */ /* 0x000fc80000000f00 */
[----:B0-----:R-:W-:-:S04]  /*13e0*/  @!P0 LEA R4, R39, R4, 0x18 ;  /* 0x0000000427048211 */ /* 0x001fc800078ec0ff */
[----:B------:R-:W-:-:S05]  /*13f0*/  @!P0 LEA R3, R3, R4, 0x2 ;  /* 0x0000000403038211 */ /* 0x000fca00078e10ff */
[----:B------:R-:W0:Y:S02]  /*1400*/  @!P0 LDS R4, [R3] ;  /* 0x0000000003048984 */ /* 0x000e240000000800 */
[----:B0-----:R-:W-:-:S05]  /*1410*/  @!P0 IADD3 R4, PT, PT, R4, 0x1, RZ ;  /* 0x0000000104048810 */ /* 0x001fca0007ffe0ff */
[----:B------:R0:W-:Y:S01]  /*1420*/  @!P0 STS [R3], R4 ;  /* 0x0000000403008388 */ /* 0x0001e20000000800 */
[----:B--2---:R-:W-:Y:S01]  /*1430*/  FADD R29, R8, -R26 ;  /* 0x8000001a081d7221 */ /* 0x004fe20000000000 */
[----:B---3--:R-:W-:-:S03]  /*1440*/  FADD R27, R7, -R28 ;  /* 0x8000001c071b7221 */ /* 0x008fc60000000000 */
[----:B------:R-:W-:Y:S01]  /*1450*/  FMUL R36, R29, R29 ;  /* 0x0000001d1d247220 */ /* 0x000fe20000400000 */
[----:B----4-:R-:W-:-:S03]  /*1460*/  FADD R2, R9, -R30 ;  /* 0x8000001e09027221 */ /* 0x010fc60000000000 */
        /* <DEDUP_REMOVED lines=9> */
[----:B------:R-:W-:Y:S01]  /*1500*/  IMAD.MOV.U32 R4, RZ, RZ, R41 ;  /* 0x000000ffff047224 */ /* 0x000fe200078e0029 */
[----:B------:R-:W-:Y:S06]  /*1510*/  BRA `(.L_x_34) ;  /* 0x0000000000107947 */ /* 0x000fec0003800000 */
.L_x_33:
[----:B------:R-:W-:Y:S01]  /*1520*/  FMUL.FTZ R4, R27, R36 ;  /* 0x000000241b047220 */ /* 0x000fe20000410000 */
[----:B------:R-:W-:-:S03]  /*1530*/  FMUL.FTZ R2, R36, 0.5 ;  /* 0x3f00000024027820 */ /* 0x000fc60000410000 */
[----:B------:R-:W-:-:S04]  /*1540*/  FFMA R3, -R4, R4, R27 ;  /* 0x0000000404037223 */ /* 0x000fc8000000011b */
[----:B------:R-:W-:-:S07]  /*1550*/  FFMA R4, R3, R2, R4 ;  /* 0x0000000203047223 */ /* 0x000fce0000000004 */
.L_x_34:
[----:B------:R-:W-:Y:S05]  /*1560*/  BSYNC.RECONVERGENT B1 ;  /* 0x0000000000017941 */ /* 0x000fea0003800200 */
.L_x_32:
        /* <DEDUP_REMOVED lines=15> */
.L_x_36:
[----:B------:R-:W-:Y:S01]  /*1660*/  FMUL.FTZ R27, R2, R3 ;  /* 0x00000003021b7220 */ /* 0x000fe20000410000 */
[----:B------:R-:W-:-:S03]  /*1670*/  FMUL.FTZ R3, R3, 0.5 ;  /* 0x3f00000003037820 */ /* 0x000fc60000410000 */
[----:B------:R-:W-:-:S04]  /*1680*/  FFMA R2, -R27, R27, R2 ;  /* 0x0000001b1b027223 */ /* 0x000fc80000000102 */
[----:B------:R-:W-:-:S07]  /*1690*/  FFMA R27, R2, R3, R27 ;  /* 0x00000003021b7223 */ /* 0x000fce000000001b */
.L_x_37:
[----:B------:R-:W-:Y:S05]  /*16a0*/  BSYNC.RECONVERGENT B1 ;  /* 0x0000000000017941 */ /* 0x000fea0003800200 */
.L_x_35:
        /* <DEDUP_REMOVED lines=16> */
.L_x_39:
[----:B------:R-:W-:Y:S05]  /*17b0*/  BSYNC.RECONVERGENT B1 ;  /* 0x0000000000017941 */ /* 0x000fea0003800200 */
.L_x_38:
        /* <DEDUP_REMOVED lines=17> */
.L_x_41:
[----:B------:R-:W-:Y:S05]  /*18d0*/  BSYNC.RECONVERGENT B1 ;  /* 0x0000000000017941 */ /* 0x000fea0003800200 */
.L_x_40:
[----:B------:R-:W0:Y:S01]  /*18e0*/  F2I.FLOOR.NTZ R2, R2 ;  /* 0x0000000200027305 */ /* 0x000e220000207100 */
[----:B------:R-:W-:-:S04]  /*18f0*/  LEA R3, R26, R35, 0x4 ;  /* 0x000000231a037211 */ /* 0x000fc800078e20ff */
[----:B0-----:R-:W-:-:S04]  /*1900*/  LEA R3, R2, R3, 0x8 ;  /* 0x0000000302037211 */ /* 0x001fc800078e40ff */
[----:B------:R-:W-:-:S13]  /*1910*/  ISETP.GT.U32.AND P0, PT, R3, 0xfff, PT ;  /* 0x00000fff0300780c */ /* 0x000fda0003f04070 */
[----:B------:R-:W0:Y:S01]  /*1920*/  @!P0 S2R R27, SR_CgaCtaId ;  /* 0x00000000001b8919 */ /* 0x000e220000008800 */
[----:B------:R-:W-:-:S04]  /*1930*/  @!P0 MOV R4, 0x400 ;  /* 0x0000040000048802 */ /* 0x000fc80000000f00 */
[----:B0-----:R-:W-:-:S04]  /*1940*/  @!P0 LEA R4, R27, R4, 0x18 ;  /* 0x000000041b048211 */ /* 0x001fc800078ec0ff */
[----:B------:R-:W-:-:S05]  /*1950*/  @!P0 LEA R3, R3, R4, 0x2 ;  /* 0x0000000403038211 */ /* 0x000fca00078e10ff */
[----:B------:R-:W0:Y:S02]  /*1960*/  @!P0 LDS R4, [R3] ;  /* 0x0000000003048984 */ /* 0x000e240000000800 */
[----:B0-----:R-:W-:-:S05]  /*1970*/  @!P0 VIADD R4, R4, 0x1 ;  /* 0x0000000104048836 */ /* 0x001fca0000000000 */
[----:B------:R1:W-:Y:S01]  /*1980*/  @!P0 STS [R3], R4 ;  /* 0x0000000403008388 */ /* 0x0003e20000000800 */
[----:B------:R-:W-:Y:S05]  /*1990*/  @!P3 BRA `(.L_x_42) ;  /* 0xfffffff40014b947 */ /* 0x000fea000383ffff */
.L_x_21:
[----:B------:R-:W-:Y:S05]  /*19a0*/  @!P2 BRA `(.L_x_43) ;  /* 0xffffffe800cca947 */ /* 0x000fea000383ffff */
.L_x_4:
[----:B------:R-:W-:Y:S05]  /*19b0*/  BSYNC.RECONVERGENT B0 ;  /* 0x0000000000007941 */ /* 0x000fea0003800200 */
.L_x_3:
[----:B------:R-:W-:Y:S01]  /*19c0*/  BAR.SYNC.DEFER_BLOCKING 0x0 ;  /* 0x0000000000007b1d */ /* 0x000fe20000010000 */
[----:B------:R-:W-:-:S13]  /*19d0*/  ISETP.NE.AND P0, PT, R5, RZ, PT ;  /* 0x000000ff0500720c */ /* 0x000fda0003f05270 */
[----:B------:R-:W-:Y:S05]  /*19e0*/  @P0 EXIT ;  /* 0x000000000000094d */ /* 0x000fea0003800000 */
[----:B------:R-:W2:Y:S01]  /*19f0*/  LDCU.64 UR4, c[0x0][0x3e0] ;  /* 0x00007c00ff0477ac */ /* 0x000ea20008000a00 */
[----:B------:R-:W3:Y:S01]  /*1a00*/  S2UR UR7, SR_CgaCtaId ;  /* 0x00000000000779c3 */ /* 0x000ee20000008800 */
[----:B------:R-:W-:-:S04]  /*1a10*/  USHF.L.U32 UR6, UR6, 0xc, URZ ;  /* 0x0000000c06067899 */ /* 0x000fc800080006ff */
[----:B--2---:R-:W-:-:S03]  /*1a20*/  UIMAD.WIDE.U32 UR4, UR6, 0x4, UR4 ;  /* 0x00000004060478a5 */ /* 0x004fc6000f8e0004 */
[----:B------:R-:W-:Y:S01]  /*1a30*/  UMOV UR6, 0x400 ;  /* 0x0000040000067882 */ /* 0x000fe20000000000 */
[----:B------:R-:W-:Y:S02]  /*1a40*/  UIADD3 UR10, UP0, UPT, UR4, 0x20, URZ ;  /* 0x00000020040a7890 */ /* 0x000fe4000ff1e0ff */
[----:B---3--:R-:W-:Y:S02]  /*1a50*/  ULEA UR6, UR7, UR6, 0x18 ;  /* 0x0000000607067291 */ /* 0x008fe4000f8ec0ff */
[----:B------:R-:W-:Y:S02]  /*1a60*/  UIADD3.X UR4, UPT, UPT, URZ, UR5, URZ, UP0, !UPT ;  /* 0x00000005ff047290 */ /* 0x000fe400087fe4ff */
[----:B------:R-:W-:Y:S01]  /*1a70*/  MOV R0, UR10 ;  /* 0x0000000a00007c02 */ /* 0x000fe20008000f00 */
[----:B------:R-:W-:-:S03]  /*1a80*/  UIADD3 UR5, UPT, UPT, UR6, 0x20, URZ ;  /* 0x0000002006057890 */ /* 0x000fc6000fffe0ff */
[----:B------:R-:W-:Y:S01]  /*1a90*/  MOV R25, UR4 ;  /* 0x0000000400197c02 */ /* 0x000fe20008000f00 */
[----:B------:R-:W-:-:S08]  /*1aa0*/  UMOV UR4, URZ ;  /* 0x000000ff00047c82 */ /* 0x000fd00008000000 */
.L_x_44:
[----:B------:R-:W2:Y:S01]  /*1ab0*/  LDS.128 R20, [UR5+-0x20] ;  /* 0xffffe005ff147984 */ /* 0x000ea20008000c00 */
[----:B------:R-:W-:Y:S01]  /*1ac0*/  MOV R2, R0 ;  /* 0x0000000000027202 */ /* 0x000fe20000000f00 */
[----:B------:R-:W-:Y:S01]  /*1ad0*/  UIADD3 UR4, UPT, UPT, UR4, 0x40, URZ ;  /* 0x0000004004047890 */ /* 0x000fe2000fffe0ff */
[----:B01----:R-:W-:Y:S01]  /*1ae0*/  MOV R3, R25 ;  /* 0x0000001900037202 */ /* 0x003fe20000000f00 */
[----:B------:R-:W0:Y:S01]  /*1af0*/  LDS.128 R16, [UR5+-0x10] ;  /* 0xfffff005ff107984 */ /* 0x000e220008000c00 */
[----:B------:R-:W-:Y:S01]  /*1b00*/  IADD3 R0, P0, PT, R2, 0x100, RZ ;  /* 0x0000010002007810 */ /* 0x000fe20007f1e0ff */
[----:B------:R-:W-:Y:S02]  /*1b10*/  UISETP.NE.AND UP0, UPT, UR4, 0x1000, UPT ;  /* 0x000010000400788c */ /* 0x000fe4000bf05270 */
[----:B------:R-:W1:Y:S04]  /*1b20*/  LDS.128 R12, [UR5] ;  /* 0x00000005ff0c7984 */ /* 0x000e680008000c00 */
[----:B------:R-:W3:Y:S04]  /*1b30*/  LDS.128 R44, [UR5+0x10] ;  /* 0x00001005ff2c7984 */ /* 0x000ee80008000c00 */
[----:B------:R-:W4:Y:S04]  /*1b40*/  LDS.128 R48, [UR5+0x20] ;  /* 0x00002005ff307984 */ /* 0x000f280008000c00 */
[----:B------:R-:W5:Y:S04]  /*1b50*/  LDS.128 R4, [UR5+0x30] ;  /* 0x00003005ff047984 */ /* 0x000f680008000c00 */
[----:B------:R-:W5:Y:S04]  /*1b60*/  LDS.128 R8, [UR5+0x40] ;  /* 0x00004005ff087984 */ /* 0x000f680008000c00 */
[----:B------:R-:W5:Y:S04]  /*1b70*/  LDS.128 R40, [UR5+0x50] ;  /* 0x00005005ff287984 */ /* 0x000f680008000c00 */
[----:B------:R-:W5:Y:S04]  /*1b80*/  LDS.128 R36, [UR5+0x60] ;  /* 0x00006005ff247984 */ /* 0x000f680008000c00 */
[----:B------:R-:W5:Y:S04]  /*1b90*/  LDS.128 R32, [UR5+0x70] ;  /* 0x00007005ff207984 */ /* 0x000f680008000c00 */
[----:B--2---:R-:W-:Y:S04]  /*1ba0*/  STG.E desc[UR8][R2.64+-0x20], R20 ;  /* 0xffffe01402007986 */ /* 0x004fe8000c101908 */
[----:B------:R-:W-:Y:S04]  /*1bb0*/  STG.E desc[UR8][R2.64+-0x1c], R21 ;  /* 0xffffe41502007986 */ /* 0x000fe8000c101908 */
[----:B------:R-:W-:Y:S04]  /*1bc0*/  STG.E desc[UR8][R2.64+-0x18], R22 ;  /* 0xffffe81602007986 */ /* 0x000fe8000c101908 */
[----:B------:R-:W-:Y:S04]  /*1bd0*/  STG.E desc[UR8][R2.64+-0x14], R23 ;  /* 0xffffec1702007986 */ /* 0x000fe8000c101908 */
[----:B0-----:R-:W-:Y:S04]  /*1be0*/  STG.E desc[UR8][R2.64+-0x10], R16 ;  /* 0xfffff01002007986 */ /* 0x001fe8000c101908 */
[----:B------:R-:W-:Y:S04]  /*1bf0*/  STG.E desc[UR8][R2.64+-0xc], R17 ;  /* 0xfffff41102007986 */ /* 0x000fe8000c101908 */
[----:B------:R-:W-:Y:S04]  /*1c00*/  STG.E desc[UR8][R2.64+-0x8], R18 ;  /* 0xfffff81202007986 */ /* 0x000fe8000c101908 */
[----:B------:R-:W-:Y:S04]  /*1c10*/  STG.E desc[UR8][R2.64+-0x4], R19 ;  /* 0xfffffc1302007986 */ /* 0x000fe8000c101908 */
[----:B-1----:R-:W-:Y:S04]  /*1c20*/  STG.E desc[UR8][R2.64], R12 ;  /* 0x0000000c02007986 */ /* 0x002fe8000c101908 */
[----:B------:R-:W-:Y:S04]  /*1c30*/  STG.E desc[UR8][R2.64+0x4], R13 ;  /* 0x0000040d02007986 */ /* 0x000fe8000c101908 */
[----:B------:R-:W-:Y:S04]  /*1c40*/  STG.E desc[UR8][R2.64+0x8], R14 ;  /* 0x0000080e02007986 */ /* 0x000fe8000c101908 */
[----:B------:R-:W-:Y:S04]  /*1c50*/  STG.E desc[UR8][R2.64+0xc], R15 ;  /* 0x00000c0f02007986 */ /* 0x000fe8000c101908 */
[----:B---3--:R-:W-:Y:S04]  /*1c60*/  STG.E desc[UR8][R2.64+0x10], R44 ;  /* 0x0000102c02007986 */ /* 0x008fe8000c101908 */
[----:B------:R-:W-:Y:S04]  /*1c70*/  STG.E desc[UR8][R2.64+0x14], R45 ;  /* 0x0000142d02007986 */ /* 0x000fe8000c101908 */
[----:B------:R-:W-:Y:S04]  /*1c80*/  STG.E desc[UR8][R2.64+0x18], R46 ;  /* 0x0000182e02007986 */ /* 0x000fe8000c101908 */
[----:B------:R-:W-:Y:S04]  /*1c90*/  STG.E desc[UR8][R2.64+0x1c], R47 ;  /* 0x00001c2f02007986 */ /* 0x000fe8000c101908 */
[----:B------:R-:W0:Y:S04]  /*1ca0*/  LDS.128 R28, [UR5+0x80] ;  /* 0x00008005ff1c7984 */ /* 0x000e280008000c00 */
[----:B------:R-:W1:Y:S04]  /*1cb0*/  LDS.128 R24, [UR5+0x90] ;  /* 0x00009005ff187984 */ /* 0x000e680008000c00 */
[----:B------:R-:W2:Y:S04]  /*1cc0*/  LDS.128 R20, [UR5+0xa0] ;  /* 0x0000a005ff147984 */ /* 0x000ea80008000c00 */
[----:B------:R-:W3:Y:S04]  /*1cd0*/  LDS.128 R16, [UR5+0xb0] ;  /* 0x0000b005ff107984 */ /* 0x000ee80008000c00 */
[----:B------:R-:W3:Y:S04]  /*1ce0*/  LDS.128 R12, [UR5+0xc0] ;  /* 0x0000c005ff0c7984 */ /* 0x000ee80008000c00 */
[----:B------:R-:W3:Y:S01]  /*1cf0*/  LDS.128 R44, [UR5+0xd0] ;  /* 0x0000d005ff2c7984 */ /* 0x000ee20008000c00 */
[----:B------:R-:W-:-:S03]  /*1d00*/  UIADD3 UR5, UPT, UPT, UR5, 0x100, URZ ;  /* 0x0000010005057890 */ /* 0x000fc6000fffe0ff */
[----:B----4-:R-:W-:Y:S04]  /*1d10*/  STG.E desc[UR8][R2.64+0x20], R48 ;  /* 0x0000203002007986 */ /* 0x010fe8000c101908 */
[----:B------:R-:W-:Y:S04]  /*1d20*/  STG.E desc[UR8][R2.64+0x24], R49 ;  /* 0x0000243102007986 */ /* 0x000fe8000c101908 */
[----:B------:R-:W-:Y:S04]  /*1d30*/  STG.E desc[UR8][R2.64+0x28], R50 ;  /* 0x0000283202007986 */ /* 0x000fe8000c101908 */
[----:B------:R-:W-:Y:S04]  /*1d40*/  STG.E desc[UR8][R2.64+0x2c], R51 ;  /* 0x00002c3302007986 */ /* 0x000fe8000c101908 */
[----:B-----5:R-:W-:Y:S04]  /*1d50*/  STG.E desc[UR8][R2.64+0x30], R4 ;  /* 0x0000300402007986 */ /* 0x020fe8000c101908 */
[----:B------:R-:W-:Y:S04]  /*1d60*/  STG.E desc[UR8][R2.64+0x34], R5 ;  /* 0x0000340502007986 */ /* 0x000fe8000c101908 */
        /* <DEDUP_REMOVED lines=25> */
[----:B--2---:R-:W-:Y:S04]  /*1f00*/  STG.E desc[UR8][R2.64+0xa0], R20 ;  /* 0x0000a01402007986 */ /* 0x004fe8000c101908 */
[----:B------:R-:W-:Y:S04]  /*1f10*/  STG.E desc[UR8][R2.64+0xa4], R21 ;  /* 0x0000a41502007986 */ /* 0x000fe8000c101908 */
[----:B------:R-:W-:Y:S04]  /*1f20*/  STG.E desc[UR8][R2.64+0xa8], R22 ;  /* 0x0000a81602007986 */ /* 0x000fe8000c101908 */
[----:B------:R-:W-:Y:S04]  /*1f30*/  STG.E desc[UR8][R2.64+0xac], R23 ;  /* 0x0000ac1702007986 */ /* 0x000fe8000c101908 */
[----:B---3--:R-:W-:Y:S04]  /*1f40*/  STG.E desc[UR8][R2.64+0xb0], R16 ;  /* 0x0000b01002007986 */ /* 0x008fe8000c101908 */
        /* <DEDUP_REMOVED lines=11> */
[----:B------:R0:W-:Y:S02]  /*2000*/  STG.E desc[UR8][R2.64+0x94], R25 ;  /* 0x0000941902007986 */ /* 0x0001e4000c101908 */
[----:B0-----:R-:W-:Y:S01]  /*2010*/  IMAD.X R25, RZ, RZ, R3, P0 ;  /* 0x000000ffff197224 */ /* 0x001fe200000e0603 */
[----:B------:R-:W-:Y:S06]  /*2020*/  BRA.U UP0, `(.L_x_44) ;  /* 0xfffffff900a07547 */ /* 0x000fec000b83ffff */
[----:B------:R-:W-:Y:S05]  /*2030*/  EXIT ;  /* 0x000000000000794d */ /* 0x000fea0003800000 */
        .weak           $__internal_0_$__cuda_sm20_sqrt_rn_f32_slowpath
        .type           $__internal_0_$__cuda_sm20_sqrt_rn_f32_slowpath,@function
        .size           $__internal_0_$__cuda_sm20_sqrt_rn_f32_slowpath,($__internal_1_$__cuda_sm3x_div_rn_noftz_f32_slowpath - $__internal_0_$__cuda_sm20_sqrt_rn_f32_slowpath)
$__internal_0_$__cuda_sm20_sqrt_rn_f32_slowpath:
[----:B------:R-:W-:-:S13]  /*2040*/  LOP3.LUT P0, RZ, R2, 0x7fffffff, RZ, 0xc0, !PT ;  /* 0x7fffffff02ff7812 */ /* 0x000fda000780c0ff */
[----:B------:R-:W-:Y:S01]  /*2050*/  @!P0 MOV R41, R2 ;  /* 0x0000000200298202 */ /* 0x000fe20000000f00 */
[----:B------:R-:W-:Y:S06]  /*2060*/  @!P0 BRA `(.L_x_45) ;  /* 0x0000000000408947 */ /* 0x000fec0003800000 */
[----:B------:R-:W-:-:S13]  /*2070*/  FSETP.GEU.FTZ.AND P0, PT, R2, RZ, PT ;  /* 0x000000ff0200720b */ /* 0x000fda0003f1e000 */
[----:B------:R-:W-:Y:S01]  /*2080*/  @!P0 MOV R41, 0x7fffffff ;  /* 0x7fffffff00298802 */ /* 0x000fe20000000f00 */
[----:B------:R-:W-:Y:S06]  /*2090*/  @!P0 BRA `(.L_x_45) ;  /* 0x0000000000348947 */ /* 0x000fec0003800000 */
[----:B------:R-:W-:-:S13]  /*20a0*/  FSETP.GTU.FTZ.AND P0, PT, |R2|, +INF , PT ;  /* 0x7f8000000200780b */ /* 0x000fda0003f1c200 */
[----:B------:R-:W-:Y:S01]  /*20b0*/  @P0 FADD.FTZ R41, R2, 1 ;  /* 0x3f80000002290421 */ /* 0x000fe20000010000 */
[----:B------:R-:W-:Y:S06]  /*20c0*/  @P0 BRA `(.L_x_45) ;  /* 0x0000000000280947 */ /* 0x000fec0003800000 */
[----:B------:R-:W-:-:S13]  /*20d0*/  FSETP.NEU.FTZ.AND P0, PT, |R2|, +INF , PT ;  /* 0x7f8000000200780b */ /* 0x000fda0003f1d200 */
[----:B------:R-:W-:-:S04]  /*20e0*/  @P0 FFMA R42, R2, 1.84467440737095516160e+19, RZ ;  /* 0x5f800000022a0823 */ /* 0x000fc800000000ff */
[----:B------:R-:W0:Y:S02]  /*20f0*/  @P0 MUFU.RSQ R41, R42 ;  /* 0x0000002a00290308 */ /* 0x000e240000001400 */
[----:B0-----:R-:W-:Y:S01]  /*2100*/  @P0 FMUL.FTZ R3, R42, R41 ;  /* 0x000000292a030220 */ /* 0x001fe20000410000 */
[----:B------:R-:W-:-:S03]  /*2110*/  @P0 FMUL.FTZ R41, R41, 0.5 ;  /* 0x3f00000029290820 */ /* 0x000fc60000410000 */
[----:B------:R-:W-:-:S04]  /*2120*/  @P0 FADD.FTZ R43, -R3, -RZ ;  /* 0x800000ff032b0221 */ /* 0x000fc80000010100 */
[----:B------:R-:W-:-:S04]  /*2130*/  @P0 FFMA R44, R3, R43, R42 ;  /* 0x0000002b032c0223 */ /* 0x000fc8000000002a */
[----:B------:R-:W-:Y:S01]  /*2140*/  @P0 FFMA R44, R44, R41, R3 ;  /* 0x000000292c2c0223 */ /* 0x000fe20000000003 */
[----:B------:R-:W-:-:S03]  /*2150*/  @!P0 MOV R41, R2 ;  /* 0x0000000200298202 */ /* 0x000fc60000000f00 */
[----:B------:R-:W-:-:S07]  /*2160*/  @P0 FMUL.FTZ R41, R44, 2.3283064365386962891e-10 ;  /* 0x2f8000002c290820 */ /* 0x000fce0000410000 */
.L_x_45:
[----:B------:R-:W-:Y:S01]  /*2170*/  MOV R2, R40 ;  /* 0x0000002800027202 */ /* 0x000fe20000000f00 */
[----:B------:R-:W-:-:S04]  /*2180*/  IMAD.MOV.U32 R3, RZ, RZ, 0x0 ;  /* 0x00000000ff037424 */ /* 0x000fc800078e00ff */
[----:B------:R-:W-:Y:S05]  /*2190*/  RET.REL.NODEC R2 `(_Z8distancePfS_S_S_S_S_S_S_S_iiiiiiPiffifif) ;  /* 0xffffffdc02987950 */ /* 0x000fea0003c3ffff */
        .weak           $__internal_1_$__cuda_sm3x_div_rn_noftz_f32_slowpath
        .type           $__internal_1_$__cuda_sm3x_div_rn_noftz_f32_slowpath,@function
        .size           $__internal_1_$__cuda_sm3x_div_rn_noftz_f32_slowpath,(.L_x_59 - $__internal_1_$__cuda_sm3x_div_rn_noftz_f32_slowpath)
$__internal_1_$__cuda_sm3x_div_rn_noftz_f32_slowpath:
[----:B------:R-:W-:Y:S01]  /*21a0*/  SHF.R.U32.HI R39, RZ, 0x17, R0 ;  /* 0x00000017ff277819 */ /* 0x000fe20000011600 */
[----:B------:R-:W-:Y:S01]  /*21b0*/  BSSY.RECONVERGENT B2, `(.L_x_46) ;  /* 0x0000063000027945 */ /* 0x000fe20003800200 */
[----:B------:R-:W-:Y:S02]  /*21c0*/  SHF.R.U32.HI R2, RZ, 0x17, R3 ;  /* 0x00000017ff027819 */ /* 0x000fe40000011603 */
[----:B------:R-:W-:Y:S02]  /*21d0*/  LOP3.LUT R39, R39, 0xff, RZ, 0xc0, !PT ;  /* 0x000000ff27277812 */ /* 0x000fe400078ec0ff */
[----:B------:R-:W-:Y:S02]  /*21e0*/  LOP3.LUT R2, R2, 0xff, RZ, 0xc0, !PT ;  /* 0x000000ff02027812 */ /* 0x000fe400078ec0ff */
[----:B------:R-:W-:Y:S02]  /*21f0*/  IADD3 R41, PT, PT, R39, -0x1, RZ ;  /* 0xffffffff27297810 */ /* 0x000fe40007ffe0ff */
[----:B------:R-:W-:-:S02]  /*2200*/  IADD3 R42, PT, PT, R2, -0x1, RZ ;  /* 0xffffffff022a7810 */ /* 0x000fc40007ffe0ff */
[----:B------:R-:W-:Y:S02]  /*2210*/  ISETP.GT.U32.AND P0, PT, R41, 0xfd, PT ;  /* 0x000000fd2900780c */ /* 0x000fe40003f04070 */
[----:B------:R-:W-:Y:S02]  /*2220*/  MOV R43, R0 ;  /* 0x00000000002b7202 */ /* 0x000fe40000000f00 */
[----:B------:R-:W-:-:S13]  /*2230*/  ISETP.GT.U32.OR P0, PT, R42, 0xfd, P0 ;  /* 0x000000fd2a00780c */ /* 0x000fda0000704470 */
[----:B------:R-:W-:Y:S01]  /*2240*/  @!P0 MOV R40, RZ ;  /* 0x000000ff00288202 */ /* 0x000fe20000000f00 */
[----:B------:R-:W-:Y:S06]  /*2250*/  @!P0 BRA `(.L_x_47) ;  /* 0x00000000005c8947 */ /* 0x000fec0003800000 */
[----:B------:R-:W-:Y:S02]  /*2260*/  FSETP.GTU.FTZ.AND P0, PT, |R3|, +INF , PT ;  /* 0x7f8000000300780b */ /* 0x000fe40003f1c200 */
[----:B------:R-:W-:-:S04]  /*2270*/  FSETP.GTU.FTZ.AND P1, PT, |R0|, +INF , PT ;  /* 0x7f8000000000780b */ /* 0x000fc80003f3c200 */
[----:B------:R-:W-:-:S13]  /*2280*/  PLOP3.LUT P0, PT, P0, P1, PT, 0xf8, 0x8f ;  /* 0x00000000008f781c */ /* 0x000fda0000703f70 */
[----:B------:R-:W-:Y:S05]  /*2290*/  @P0 BRA `(.L_x_48) ;  /* 0x00000004004c0947 */ /* 0x000fea0003800000 */
[----:B------:R-:W-:-:S13]  /*22a0*/  LOP3.LUT P0, RZ, R43, 0x7fffffff, R3, 0xc8, !PT ;  /* 0x7fffffff2bff7812 */ /* 0x000fda000780c803 */
[----:B------:R-:W-:Y:S05]  /*22b0*/  @!P0 BRA `(.L_x_49) ;  /* 0x00000004003c8947 */ /* 0x000fea0003800000 */
[C---:B------:R-:W-:Y:S02]  /*22c0*/  FSETP.NEU.FTZ.AND P4, PT, |R3|.reuse, +INF , PT ;  /* 0x7f8000000300780b */ /* 0x040fe40003f9d200 */
[----:B------:R-:W-:Y:S02]  /*22d0*/  FSETP.NEU.FTZ.AND P1, PT, |R0|, +INF , PT ;  /* 0x7f8000000000780b */ /* 0x000fe40003f3d200 */
[----:B------:R-:W-:-:S11]  /*22e0*/  FSETP.NEU.FTZ.AND P0, PT, |R3|, +INF , PT ;  /* 0x7f8000000300780b */ /* 0x000fd60003f1d200 */
[----:B------:R-:W-:Y:S05]  /*22f0*/  @!P1 BRA !P4, `(.L_x_49) ;  /* 0x00000004002c9947 */ /* 0x000fea0006000000 */
[----:B------:R-:W-:-:S04]  /*2300*/  LOP3.LUT P4, RZ, R3, 0x7fffffff, RZ, 0xc0, !PT ;  /* 0x7fffffff03ff7812 */ /* 0x000fc8000788c0ff */
[----:B------:R-:W-:-:S13]  /*2310*/  PLOP3.LUT P1, PT, P1, P4, PT, 0x2f, 0xf2 ;  /* 0x0000000000f2781c */ /* 0x000fda0000f28577 */
[----:B------:R-:W-:Y:S05]  /*2320*/  @P1 BRA `(.L_x_50) ;  /* 0x0000000400181947 */ /* 0x000fea0003800000 */
[----:B------:R-:W-:-:S04]  /*2330*/  LOP3.LUT P1, RZ, R43, 0x7fffffff, RZ, 0xc0, !PT ;  /* 0x7fffffff2bff7812 */ /* 0x000fc8000782c0ff */
[----:B------:R-:W-:-:S13]  /*2340*/  PLOP3.LUT P0, PT, P0, P1, PT, 0x2f, 0xf2 ;  /* 0x0000000000f2781c */ /* 0x000fda0000702577 */
[----:B------:R-:W-:Y:S05]  /*2350*/  @P0 BRA `(.L_x_51) ;  /* 0x0000000400000947 */ /* 0x000fea0003800000 */
[----:B------:R-:W-:Y:S02]  /*2360*/  ISETP.GE.AND P0, PT, R42, RZ, PT ;  /* 0x000000ff2a00720c */ /* 0x000fe40003f06270 */
[----:B------:R-:W-:-:S11]  /*2370*/  ISETP.GE.AND P1, PT, R41, RZ, PT ;  /* 0x000000ff2900720c */ /* 0x000fd60003f26270 */
[----:B------:R-:W-:Y:S01]  /*2380*/  @P0 IMAD.MOV.U32 R40, RZ, RZ, RZ ;  /* 0x000000ffff280224 */ /* 0x000fe200078e00ff */
[----:B------:R-:W-:Y:S01]  /*2390*/  @!P0 MOV R40, 0xffffffc0 ;  /* 0xffffffc000288802 */ /* 0x000fe20000000f00 */
[----:B------:R-:W-:Y:S01]  /*23a0*/  @!P0 FFMA R3, R3, 1.84467440737095516160e+19, RZ ;  /* 0x5f80000003038823 */ /* 0x000fe200000000ff */
[----:B------:R-:W-:Y:S02]  /*23b0*/  @!P1 FFMA R43, R0, 1.84467440737095516160e+19, RZ ;  /* 0x5f800000002b9823 */ /* 0x000fe400000000ff */
[----:B------:R-:W-:-:S07]  /*23c0*/  @!P1 IADD3 R40, PT, PT, R40, 0x40, RZ ;  /* 0x0000004028289810 */ /* 0x000fce0007ffe0ff */
.L_x_47:
[----:B------:R-:W-:Y:S01]  /*23d0*/  LEA R42, R39, 0xc0800000, 0x17 ;  /* 0xc0800000272a7811 */ /* 0x000fe200078eb8ff */
[----:B------:R-:W-:Y:S03]  /*23e0*/  BSSY.RECONVERGENT B3, `(.L_x_52) ;  /* 0x0000036000037945 */ /* 0x000fe60003800200 */
[----:B------:R-:W-:Y:S02]  /*23f0*/  IADD3 R45, PT, PT, -R42, R43, RZ ;  /* 0x0000002b2a2d7210 */ /* 0x000fe40007ffe1ff */
[----:B------:R-:W-:Y:S02]  /*2400*/  IADD3 R42, PT, PT, R2, -0x7f, RZ ;  /* 0xffffff81022a7810 */ /* 0x000fe40007ffe0ff */
[----:B------:R-:W0:Y:S01]  /*2410*/  MUFU.RCP R44, R45 ;  /* 0x0000002d002c7308 */ /* 0x000e220000001000 */
[----:B------:R-:W-:Y:S01]  /*2420*/  FADD.FTZ R41, -R45, -RZ ;  /* 0x800000ff2d297221 */ /* 0x000fe20000010100 */
[C---:B------:R-:W-:Y:S01]  /*2430*/  IADD3 R39, PT, PT, R42.reuse, 0x7f, -R39 ;  /* 0x0000007f2a277810 */ /* 0x040fe20007ffe827 */
[----:B------:R-:W-:-:S04]  /*2440*/  IMAD R2, R42, -0x800000, R3 ;  /* 0xff8000002a027824 */ /* 0x000fc800078e0203 */
[----:B------:R-:W-:Y:S02]  /*2450*/  IMAD.IADD R39, R39, 0x1, R40 ;  /* 0x0000000127277824 */ /* 0x000fe400078e0228 */
[----:B0-----:R-:W-:-:S04]  /*2460*/  FFMA R43, R44, R41, 1 ;  /* 0x3f8000002c2b7423 */ /* 0x001fc80000000029 */
[----:B------:R-:W-:-:S04]  /*2470*/  FFMA R43, R44, R43, R44 ;  /* 0x0000002b2c2b7223 */ /* 0x000fc8000000002c */
[----:B------:R-:W-:-:S04]  /*2480*/  FFMA R44, R2, R43, RZ ;  /* 0x0000002b022c7223 */ /* 0x000fc800000000ff */
[----:B------:R-:W-:-:S04]  /*2490*/  FFMA R3, R41, R44, R2 ;  /* 0x0000002c29037223 */ /* 0x000fc80000000002 */
[----:B------:R-:W-:-:S04]  /*24a0*/  FFMA R44, R43, R3, R44 ;  /* 0x000000032b2c7223 */ /* 0x000fc8000000002c */
[----:B------:R-:W-:-:S04]  /*24b0*/  FFMA R41, R41, R44, R2 ;  /* 0x0000002c29297223 */ /* 0x000fc80000000002 */
[----:B------:R-:W-:-:S05]  /*24c0*/  FFMA R2, R43, R41, R44 ;  /* 0x000000292b027223 */ /* 0x000fca000000002c */
[----:B------:R-:W-:-:S04]  /*24d0*/  SHF.R.U32.HI R40, RZ, 0x17, R2 ;  /* 0x00000017ff287819 */ /* 0x000fc80000011602 */
[----:B------:R-:W-:-:S04]  /*24e0*/  LOP3.LUT R40, R40, 0xff, RZ, 0xc0, !PT ;  /* 0x000000ff28287812 */ /* 0x000fc800078ec0ff */
[----:B------:R-:W-:-:S04]  /*24f0*/  IADD3 R3, PT, PT, R40, R39, RZ ;  /* 0x0000002728037210 */ /* 0x000fc80007ffe0ff */
[----:B------:R-:W-:-:S04]  /*2500*/  IADD3 R40, PT, PT, R3, -0x1, RZ ;  /* 0xffffffff03287810 */ /* 0x000fc80007ffe0ff */
[----:B------:R-:W-:-:S13]  /*2510*/  ISETP.GE.U32.AND P0, PT, R40, 0xfe, PT ;  /* 0x000000fe2800780c */ /* 0x000fda0003f06070 */
[----:B------:R-:W-:Y:S05]  /*2520*/  @!P0 BRA `(.L_x_53) ;  /* 0x0000000000808947 */ /* 0x000fea0003800000 */
[----:B------:R-:W-:-:S13]  /*2530*/  ISETP.GT.AND P0, PT, R3, 0xfe, PT ;  /* 0x000000fe0300780c */ /* 0x000fda0003f04270 */
[----:B------:R-:W-:Y:S05]  /*2540*/  @P0 BRA `(.L_x_54) ;  /* 0x00000000006c0947 */ /* 0x000fea0003800000 */
[----:B------:R-:W-:-:S13]  /*2550*/  ISETP.GE.AND P0, PT, R3, 0x1, PT ;  /* 0x000000010300780c */ /* 0x000fda0003f06270 */
[----:B------:R-:W-:Y:S05]  /*2560*/  @P0 BRA `(.L_x_55) ;  /* 0x0000000000740947 */ /* 0x000fea0003800000 */
[----:B------:R-:W-:Y:S02]  /*2570*/  ISETP.GE.AND P0, PT, R3, -0x18, PT ;  /* 0xffffffe80300780c */ /* 0x000fe40003f06270 */
[----:B------:R-:W-:-:S11]  /*2580*/  LOP3.LUT R2, R2, 0x80000000, RZ, 0xc0, !PT ;  /* 0x8000000002027812 */ /* 0x000fd600078ec0ff */
[----:B------:R-:W-:Y:S05]  /*2590*/  @!P0 BRA `(.L_x_55) ;  /* 0x0000000000688947 */ /* 0x000fea0003800000 */
[CCC-:B------:R-:W-:Y:S01]  /*25a0*/  FFMA.RZ R39, R43.reuse, R41.reuse, R44.reuse ;  /* 0x000000292b277223 */ /* 0x1c0fe2000000c02c */
[CCC-:B------:R-:W-:Y:S01]  /*25b0*/  FFMA.RP R40, R43.reuse, R41.reuse, R44.reuse ;  /* 0x000000292b287223 */ /* 0x1c0fe2000000802c */
[----:B------:R-:W-:Y:S01]  /*25c0*/  FFMA.RM R41, R43, R41, R44 ;  /* 0x000000292b297223 */ /* 0x000fe2000000402c */
[----:B------:R-:W-:Y:S02]  /*25d0*/  ISETP.NE.AND P4, PT, R3, RZ, PT ;  /* 0x000000ff0300720c */ /* 0x000fe40003f85270 */
[----:B------:R-:W-:Y:S02]  /*25e0*/  LOP3.LUT R39, R39, 0x7fffff, RZ, 0xc0, !PT ;  /* 0x007fffff27277812 */ /* 0x000fe400078ec0ff */
[----:B------:R-:W-:Y:S02]  /*25f0*/  ISETP.NE.AND P1, PT, R3, RZ, PT ;  /* 0x000000ff0300720c */ /* 0x000fe40003f25270 */
[----:B------:R-:W-:Y:S02]  /*2600*/  LOP3.LUT R42, R39, 0x800000, RZ, 0xfc, !PT ;  /* 0x00800000272a7812 */ /* 0x000fe400078efcff */
[----:B------:R-:W-:-:S02]  /*2610*/  IADD3 R39, PT, PT, R3, 0x20, RZ ;  /* 0x0000002003277810 */ /* 0x000fc40007ffe0ff */
[----:B------:R-:W-:Y:S02]  /*2620*/  IADD3 R3, PT, PT, -R3, RZ, RZ ;  /* 0x000000ff03037210 */ /* 0x000fe40007ffe1ff */
[----:B------:R-:W-:Y:S02]  /*2630*/  SHF.L.U32 R39, R42, R39, RZ ;  /* 0x000000272a277219 */ /* 0x000fe400000006ff */
[----:B------:R-:W-:Y:S02]  /*2640*/  FSETP.NEU.FTZ.AND P0, PT, R40, R41, PT ;  /* 0x000000292800720b */ /* 0x000fe40003f1d000 */
[----:B------:R-:W-:Y:S02]  /*2650*/  SEL R3, R3, RZ, P4 ;  /* 0x000000ff03037207 */ /* 0x000fe40002000000 */
[----:B------:R-:W-:Y:S02]  /*2660*/  ISETP.NE.AND P1, PT, R39, RZ, P1 ;  /* 0x000000ff2700720c */ /* 0x000fe40000f25270 */
[----:B------:R-:W-:-:S02]  /*2670*/  SHF.R.U32.HI R42, RZ, R3, R42 ;  /* 0x00000003ff2a7219 */ /* 0x000fc4000001162a */
[----:B------:R-:W-:Y:S02]  /*2680*/  PLOP3.LUT P0, PT, P0, P1, PT, 0xf8, 0x8f ;  /* 0x00000000008f781c */ /* 0x000fe40000703f70 */
[----:B------:R-:W-:Y:S02]  /*2690*/  SHF.R.U32.HI R3, RZ, 0x1, R42 ;  /* 0x00000001ff037819 */ /* 0x000fe4000001162a */
[----:B------:R-:W-:-:S04]  /*26a0*/  SEL R40, RZ, 0x1, !P0 ;  /* 0x00000001ff287807 */ /* 0x000fc80004000000 */
[----:B------:R-:W-:-:S04]  /*26b0*/  LOP3.LUT R39, R40, 0x1, R3, 0xf8, !PT ;  /* 0x0000000128277812 */ /* 0x000fc800078ef803 */
[----:B------:R-:W-:-:S05]  /*26c0*/  LOP3.LUT R42, R39, R42, RZ, 0xc0, !PT ;  /* 0x0000002a272a7212 */ /* 0x000fca00078ec0ff */
[----:B------:R-:W-:-:S05]  /*26d0*/  IMAD.IADD R3, R3, 0x1, R42 ;  /* 0x0000000103037824 */ /* 0x000fca00078e022a */
[----:B------:R-:W-:Y:S01]  /*26e0*/  LOP3.LUT R2, R3, R2, RZ, 0xfc, !PT ;  /* 0x0000000203027212 */ /* 0x000fe200078efcff */
[----:B------:R-:W-:Y:S06]  /*26f0*/  BRA `(.L_x_55) ;  /* 0x0000000000107947 */ /* 0x000fec0003800000 */
.L_x_54:
[----:B------:R-:W-:-:S04]  /*2700*/  LOP3.LUT R2, R2, 0x80000000, RZ, 0xc0, !PT ;  /* 0x8000000002027812 */ /* 0x000fc800078ec0ff */
[----:B------:R-:W-:Y:S01]  /*2710*/  LOP3.LUT R2, R2, 0x7f800000, RZ, 0xfc, !PT ;  /* 0x7f80000002027812 */ /* 0x000fe200078efcff */
[----:B------:R-:W-:Y:S06]  /*2720*/  BRA `(.L_x_55) ;  /* 0x0000000000047947 */ /* 0x000fec0003800000 */
.L_x_53:
[----:B------:R-:W-:-:S07]  /*2730*/  LEA R2, R39, R2, 0x17 ;  /* 0x0000000227027211 */ /* 0x000fce00078eb8ff */
.L_x_55:
[----:B------:R-:W-:Y:S05]  /*2740*/  BSYNC.RECONVERGENT B3 ;  /* 0x0000000000037941 */ /* 0x000fea0003800200 */
.L_x_52:
[----:B------:R-:W-:Y:S05]  /*2750*/  BRA `(.L_x_56) ;  /* 0x0000000000207947 */ /* 0x000fea0003800000 */
.L_x_51:
[----:B------:R-:W-:-:S04]  /*2760*/  LOP3.LUT R2, R43, 0x80000000, R3, 0x48, !PT ;  /* 0x800000002b027812 */ /* 0x000fc800078e4803 */
[----:B------:R-:W-:Y:S01]  /*2770*/  LOP3.LUT R2, R2, 0x7f800000, RZ, 0xfc, !PT ;  /* 0x7f80000002027812 */ /* 0x000fe200078efcff */
[----:B------:R-:W-:Y:S06]  /*2780*/  BRA `(.L_x_56) ;  /* 0x0000000000147947 */ /* 0x000fec0003800000 */
.L_x_50:
[----:B------:R-:W-:Y:S01]  /*2790*/  LOP3.LUT R2, R43, 0x80000000, R3, 0x48, !PT ;  /* 0x800000002b027812 */ /* 0x000fe200078e4803 */
[----:B------:R-:W-:Y:S06]  /*27a0*/  BRA `(.L_x_56) ;  /* 0x00000000000c7947 */ /* 0x000fec0003800000 */
.L_x_49:
[----:B------:R-:W0:Y:S01]  /*27b0*/  MUFU.RSQ R2, -QNAN ;  /* 0xffc0000000027908 */ /* 0x000e220000001400 */
[----:B------:R-:W-:Y:S05]  /*27c0*/  BRA `(.L_x_56) ;  /* 0x0000000000047947 */ /* 0x000fea0003800000 */
.L_x_48:
[----:B------:R-:W-:-:S07]  /*27d0*/  FADD.FTZ R2, R3, R0 ;  /* 0x0000000003027221 */ /* 0x000fce0000010000 */
.L_x_56:
[----:B------:R-:W-:Y:S05]  /*27e0*/  BSYNC.RECONVERGENT B2 ;  /* 0x0000000000027941 */ /* 0x000fea0003800200 */
.L_x_46:
[----:B------:R-:W-:Y:S01]  /*27f0*/  HFMA2 R3, -RZ, RZ, 0, 0 ;  /* 0x00000000ff037431 */ /* 0x000fe200000001ff */
[----:B0-----:R-:W-:Y:S02]  /*2800*/  MOV R39, R2 ;  /* 0x0000000200277202 */ /* 0x001fe40000000f00 */
[----:B------:R-:W-:-:S04]  /*2810*/  MOV R2, R4 ;  /* 0x0000000400027202 */ /* 0x000fc80000000f00 */
[----:B------:R-:W-:Y:S05]  /*2820*/  RET.REL.NODEC R2 `(_Z8distancePfS_S_S_S_S_S_S_S_iiiiiiPiffifif) ;  /* 0xffffffd402f47950 */ /* 0x000fea0003c3ffff */
.L_x_57:
[----:B------:R-:W-:-:S00]  /*2830*/  BRA `(.L_x_57) ;  /* 0xfffffffc00fc7947 */ /* 0x000fc0000383ffff */
[----:B------:R-:W-:-:S00]  /*2840*/  NOP ;  /* 0x0000000000007918 */ /* 0x000fc00000000000 */
        /* <DEDUP_REMOVED lines=11> */
.L_x_59:


//--------------------- .nv.shared._Z8distancePfS_S_S_S_S_S_S_S_iiiiiiPiffifif --------------------------
	.section	.nv.shared._Z8distancePfS_S_S_S_S_S_S_S_iiiiiiPiffifif,"aw",@nobits
	.sectionflags	@""
	.align	4
.nv.shared._Z8distancePfS_S_S_S_S_S_S_S_iiiiiiPiffifif:
	.zero		17408


//--------------------- .nv.shared.reserved.0     --------------------------
	.section	.nv.shared.reserved.0,"aw",@nobits
	.weak		__nv_reservedSMEM_offset_0_alias
	.size		__nv_reservedSMEM_offset_0_alias, 0, 64
	.other		__nv_reservedSMEM_offset_0_alias,@"STO_CUDA_RESERVED_SHARED STV_DEFAULT"
__nv_reservedSMEM_offset_0_alias:
	.zero		0
	.zero		64


//--------------------- .nv.constant0._Z8distancePfS_S_S_S_S_S_S_S_iiiiiiPiffifif --------------------------
	.section	.nv.constant0._Z8distancePfS_S_S_S_S_S_S_S_iiiiiiPiffifif,"a",@progbits
	.sectionflags	@""
	.align	4
.nv.constant0._Z8distancePfS_S_S_S_S_S_S_S_iiiiiiPiffifif:
	.zero		1024


//--------------------- SYMBOLS --------------------------

	.type		.nv.reservedSmem.offset0,@object
	.size		.nv.reservedSmem.offset0,0x4
	.type		.nv.reservedSmem.cap,@object
	.size		.nv.reservedSmem.cap,0x4
